def attn_fwd(
    Q,
    K,
    V,
    Out,
    Lse,
    sm_scale,
    stride_qz,
    stride_qh,
    stride_qm,
    stride_qk,
    stride_kz,
    stride_kh,
    stride_kn,
    stride_kk,
    stride_vz,
    stride_vh,
    stride_vn,
    stride_vk,
    stride_oz,
    stride_oh,
    stride_om,
    stride_ok,
    seqlen_q,
    seqlen_k,
    BLOCK_M: tl.constexpr,
    BLOCK_N: tl.constexpr,
    HEAD_DIM: tl.constexpr,
    CAUSAL: tl.constexpr,
):
    start_m = tl.program_id(0)
    off_hz = tl.program_id(1)
    q_off = off_hz * stride_qh
    k_off = off_hz * stride_kh
    v_off = off_hz * stride_vh
    offs_m = start_m * BLOCK_M + tl.arange(0, BLOCK_M)
    offs_d = tl.arange(0, HEAD_DIM)
    offs_n = tl.arange(0, BLOCK_N)
    q_ptrs = Q + q_off + offs_m[:, None] * stride_qm + offs_d[None, :] * stride_qk
    k_ptrs = K + k_off + offs_d[:, None] * stride_kk + offs_n[None, :] * stride_kn
    v_ptrs = V + v_off + offs_n[:, None] * stride_vn + offs_d[None, :] * stride_vk
    m_i = tl.full([BLOCK_M], float("-inf"), dtype=tl.float32)
    l_i = tl.zeros([BLOCK_M], dtype=tl.float32) + 1.0
    acc = tl.zeros([BLOCK_M, HEAD_DIM], dtype=tl.float32)
    q = tl.load(q_ptrs)
    acc, l_i, m_i = _attn_fwd_inner(
        acc,
        l_i,
        m_i,
        q,
        k_ptrs,
        v_ptrs,
        sm_scale,
        stride_kn,
        stride_vn,
        start_m,
        seqlen_k,
        BLOCK_M,
        BLOCK_N,
        HEAD_DIM,
        CAUSAL,
    )
    acc = acc / l_i[:, None]
    lse = m_i + tl.math.log2(l_i) / 1.4426950408889634
    o_ptrs = (
        Out
        + off_hz * stride_oh
        + offs_m[:, None] * stride_om
        + offs_d[None, :] * stride_ok
    )
    tl.store(o_ptrs, acc.to(Out.dtype.element_ty))
    tl.store(Lse + off_hz * seqlen_q + offs_m, lse)

# config = {"BLOCK_M": 64, "BLOCK_N": 16, "HEAD_DIM": 32, "arch": "sm_80", "causal": false, "dtype": "fp16", "num_stages": 4, "num_warps": 4}
# arch = sm_80


// ===== COMPILED SASS (sm_80) =====

	.target	sm_80

	.elftype	@"ET_EXEC"


//--------------------- .note.nv.tkinfo           --------------------------
	.section	.note.nv.tkinfo,"",@"SHT_NOTE"
	.sectionflags	@"SHF_NOTE_NV_TKINFO"
	.tkinfo
        /*0018*/ 	.word	0x00000002
        /*0030*/ 	.string	""
        /*0030*/ 	.string	"ptxas"
        /*0030*/ 	.string	"Cuda compilation tools, release 13.0, V13.0.88"
        /*0030*/ 	.string	"Build cuda_13.0.r13.0/compiler.36424714_0"
        /*0030*/ 	.string	"-v  -suppress-debug-info  -lineinfo  -arch sm_80 "



//--------------------- .note.nv.cuinfo           --------------------------
	.section	.note.nv.cuinfo,"",@"SHT_NOTE"
	.sectionflags	@"SHF_NOTE_NV_CUINFO"
        /*0018*/ 	.short	0x0002
        /*001a*/ 	.short	0x0050
        /*001c*/ 	.short	0x0082
	.zero		2


//--------------------- .nv.info                  --------------------------
	.section	.nv.info,"",@"SHT_CUDA_INFO"
	.align	4


	//----- nvinfo : EIATTR_REGCOUNT
	.align		4
        /*0000*/ 	.byte	0x04, 0x2f
        /*0002*/ 	.short	(.L_2 - .L_1)
	.align		4
.L_1:
        /*0004*/ 	.word	index@(attn_fwd)
        /*0008*/ 	.word	0x00000048


	//----- nvinfo : EIATTR_FRAME_SIZE
	.align		4
.L_2:
        /*000c*/ 	.byte	0x04, 0x11
        /*000e*/ 	.short	(.L_4 - .L_3)
	.align		4
.L_3:
        /*0010*/ 	.word	index@(attn_fwd)
        /*0014*/ 	.word	0x00000000


	//----- nvinfo : EIATTR_MIN_STACK_SIZE
	.align		4
.L_4:
        /*0018*/ 	.byte	0x04, 0x12
        /*001a*/ 	.short	(.L_6 - .L_5)
	.align		4
.L_5:
        /*001c*/ 	.word	index@(attn_fwd)
        /*0020*/ 	.word	0x00000000
.L_6:


//--------------------- .nv.info.attn_fwd         --------------------------
	.section	.nv.info.attn_fwd,"",@"SHT_CUDA_INFO"
	.sectionflags	@""
	.align	4


	//----- nvinfo : EIATTR_CUDA_API_VERSION
	.align		4
        /*0000*/ 	.byte	0x04, 0x37
        /*0002*/ 	.short	(.L_8 - .L_7)
.L_7:
        /*0004*/ 	.word	0x00000082


	//----- nvinfo : EIATTR_SW2861232_WAR
	.align		4
.L_8:
        /*0008*/ 	.byte	0x01, 0x35
	.zero		2


	//----- nvinfo : EIATTR_PARAM_CBANK
	.align		4
        /*000c*/ 	.byte	0x04, 0x0a
        /*000e*/ 	.short	(.L_10 - .L_9)
	.align		4
.L_9:
        /*0010*/ 	.word	index@(.nv.constant0.attn_fwd)
        /*0014*/ 	.short	0x0160
        /*0016*/ 	.short	0x0088


	//----- nvinfo : EIATTR_CBANK_PARAM_SIZE
	.align		4
.L_10:
        /*0018*/ 	.byte	0x03, 0x19
        /*001a*/ 	.short	0x0088


	//----- nvinfo : EIATTR_KPARAM_INFO
	.align		4
        /*001c*/ 	.byte	0x04, 0x17
        /*001e*/ 	.short	(.L_12 - .L_11)
.L_11:
        /*0020*/ 	.word	0x00000000
        /*0024*/ 	.short	0x0019
        /*0026*/ 	.short	0x0080
        /*0028*/ 	.byte	0x00, 0xf4, 0x21, 0x00


	//----- nvinfo : EIATTR_KPARAM_INFO
	.align		4
.L_12:
        /*002c*/ 	.byte	0x04, 0x17
        /*002e*/ 	.short	(.L_14 - .L_13)
.L_13:
        /*0030*/ 	.word	0x00000000
        /*0034*/ 	.short	0x0018
        /*0036*/ 	.short	0x0078
        /*0038*/ 	.byte	0x00, 0xf4, 0x21, 0x00


	//----- nvinfo : EIATTR_KPARAM_INFO
	.align		4
.L_14:
        /*003c*/ 	.byte	0x04, 0x17
        /*003e*/ 	.short	(.L_16 - .L_15)
.L_15:
        /*0040*/ 	.word	0x00000000
        /*0044*/ 	.short	0x0017
        /*0046*/ 	.short	0x0070
        /*0048*/ 	.byte	0x00, 0xf0, 0x11, 0x00


	//----- nvinfo : EIATTR_KPARAM_INFO
	.align		4
.L_16:
        /*004c*/ 	.byte	0x04, 0x17
        /*004e*/ 	.short	(.L_18 - .L_17)
.L_17:
        /*0050*/ 	.word	0x00000000
        /*0054*/ 	.short	0x0016
        /*0056*/ 	.short	0x006c
        /*0058*/ 	.byte	0x00, 0xf0, 0x11, 0x00


	//----- nvinfo : EIATTR_KPARAM_INFO
	.align		4
.L_18:
        /*005c*/ 	.byte	0x04, 0x17
        /*005e*/ 	.short	(.L_20 - .L_19)
.L_19:
        /*0060*/ 	.word	0x00000000
        /*0064*/ 	.short	0x0015
        /*0066*/ 	.short	0x0068
        /*0068*/ 	.byte	0x00, 0xf0, 0x11, 0x00


	//----- nvinfo : EIATTR_KPARAM_INFO
	.align		4
.L_20:
        /*006c*/ 	.byte	0x04, 0x17
        /*006e*/ 	.short	(.L_22 - .L_21)
.L_21:
        /*0070*/ 	.word	0x00000000
        /*0074*/ 	.short	0x0014
        /*0076*/ 	.short	0x0064
        /*0078*/ 	.byte	0x00, 0xf0, 0x11, 0x00


	//----- nvinfo : EIATTR_KPARAM_INFO
	.align		4
.L_22:
        /*007c*/ 	.byte	0x04, 0x17
        /*007e*/ 	.short	(.L_24 - .L_23)
.L_23:
        /*0080*/ 	.word	0x00000000
        /*0084*/ 	.short	0x0013
        /*0086*/ 	.short	0x0060
        /*0088*/ 	.byte	0x00, 0xf0, 0x11, 0x00


	//----- nvinfo : EIATTR_KPARAM_INFO
	.align		4
.L_24:
        /*008c*/ 	.byte	0x04, 0x17
        /*008e*/ 	.short	(.L_26 - .L_25)
.L_25:
        /*0090*/ 	.word	0x00000000
        /*0094*/ 	.short	0x0012
        /*0096*/ 	.short	0x005c
        /*0098*/ 	.byte	0x00, 0xf0, 0x11, 0x00


	//----- nvinfo : EIATTR_KPARAM_INFO
	.align		4
.L_26:
        /*009c*/ 	.byte	0x04, 0x17
        /*009e*/ 	.short	(.L_28 - .L_27)
.L_27:
        /*00a0*/ 	.word	0x00000000
        /*00a4*/ 	.short	0x0011
        /*00a6*/ 	.short	0x0058
        /*00a8*/ 	.byte	0x00, 0xf0, 0x11, 0x00


	//----- nvinfo : EIATTR_KPARAM_INFO
	.align		4
.L_28:
        /*00ac*/ 	.byte	0x04, 0x17
        /*00ae*/ 	.short	(.L_30 - .L_29)
.L_29:
        /*00b0*/ 	.word	0x00000000
        /*00b4*/ 	.short	0x0010
        /*00b6*/ 	.short	0x0054
        /*00b8*/ 	.byte	0x00, 0xf0, 0x11, 0x00


	//----- nvinfo : EIATTR_KPARAM_INFO
	.align		4
.L_30:
        /*00bc*/ 	.byte	0x04, 0x17
        /*00be*/ 	.short	(.L_32 - .L_31)
.L_31:
        /*00c0*/ 	.word	0x00000000
        /*00c4*/ 	.short	0x000f
        /*00c6*/ 	.short	0x0050
        /*00c8*/ 	.byte	0x00, 0xf0, 0x11, 0x00


	//----- nvinfo : EIATTR_KPARAM_INFO
	.align		4
.L_32:
        /*00cc*/ 	.byte	0x04, 0x17
        /*00ce*/ 	.short	(.L_34 - .L_33)
.L_33:
        /*00d0*/ 	.word	0x00000000
        /*00d4*/ 	.short	0x000e
        /*00d6*/ 	.short	0x004c
        /*00d8*/ 	.byte	0x00, 0xf0, 0x11, 0x00


	//----- nvinfo : EIATTR_KPARAM_INFO
	.align		4
.L_34:
        /*00dc*/ 	.byte	0x04, 0x17
        /*00de*/ 	.short	(.L_36 - .L_35)
.L_35:
        /*00e0*/ 	.word	0x00000000
        /*00e4*/ 	.short	0x000d
        /*00e6*/ 	.short	0x0048
        /*00e8*/ 	.byte	0x00, 0xf0, 0x11, 0x00


	//----- nvinfo : EIATTR_KPARAM_INFO
	.align		4
.L_36:
        /*00ec*/ 	.byte	0x04, 0x17
        /*00ee*/ 	.short	(.L_38 - .L_37)
.L_37:
        /*00f0*/ 	.word	0x00000000
        /*00f4*/ 	.short	0x000c
        /*00f6*/ 	.short	0x0044
        /*00f8*/ 	.byte	0x00, 0xf0, 0x11, 0x00


	//----- nvinfo : EIATTR_KPARAM_INFO
	.align		4
.L_38:
        /*00fc*/ 	.byte	0x04, 0x17
        /*00fe*/ 	.short	(.L_40 - .L_39)
.L_39:
        /*0100*/ 	.word	0x00000000
        /*0104*/ 	.short	0x000b
        /*0106*/ 	.short	0x0040
        /*0108*/ 	.byte	0x00, 0xf0, 0x11, 0x00


	//----- nvinfo : EIATTR_KPARAM_INFO
	.align		4
.L_40:
        /*010c*/ 	.byte	0x04, 0x17
        /*010e*/ 	.short	(.L_42 - .L_41)
.L_41:
        /*0110*/ 	.word	0x00000000
        /*0114*/ 	.short	0x000a
        /*0116*/ 	.short	0x003c
        /*0118*/ 	.byte	0x00, 0xf0, 0x11, 0x00


	//----- nvinfo : EIATTR_KPARAM_INFO
	.align		4
.L_42:
        /*011c*/ 	.byte	0x04, 0x17
        /*011e*/ 	.short	(.L_44 - .L_43)
.L_43:
        /*0120*/ 	.word	0x00000000
        /*0124*/ 	.short	0x0009
        /*0126*/ 	.short	0x0038
        /*0128*/ 	.byte	0x00, 0xf0, 0x11, 0x00


	//----- nvinfo : EIATTR_KPARAM_INFO
	.align		4
.L_44:
        /*012c*/ 	.byte	0x04, 0x17
        /*012e*/ 	.short	(.L_46 - .L_45)
.L_45:
        /*0130*/ 	.word	0x00000000
        /*0134*/ 	.short	0x0008
        /*0136*/ 	.short	0x0034
        /*0138*/ 	.byte	0x00, 0xf0, 0x11, 0x00


	//----- nvinfo : EIATTR_KPARAM_INFO
	.align		4
.L_46:
        /*013c*/ 	.byte	0x04, 0x17
        /*013e*/ 	.short	(.L_48 - .L_47)
.L_47:
        /*0140*/ 	.word	0x00000000
        /*0144*/ 	.short	0x0007
        /*0146*/ 	.short	0x0030
        /*0148*/ 	.byte	0x00, 0xf0, 0x11, 0x00


	//----- nvinfo : EIATTR_KPARAM_INFO
	.align		4
.L_48:
        /*014c*/ 	.byte	0x04, 0x17
        /*014e*/ 	.short	(.L_50 - .L_49)
.L_49:
        /*0150*/ 	.word	0x00000000
        /*0154*/ 	.short	0x0006
        /*0156*/ 	.short	0x002c
        /*0158*/ 	.byte	0x00, 0xf0, 0x11, 0x00


	//----- nvinfo : EIATTR_KPARAM_INFO
	.align		4
.L_50:
        /*015c*/ 	.byte	0x04, 0x17
        /*015e*/ 	.short	(.L_52 - .L_51)
.L_51:
        /*0160*/ 	.word	0x00000000
        /*0164*/ 	.short	0x0005
        /*0166*/ 	.short	0x0028
        /*0168*/ 	.byte	0x00, 0xf0, 0x11, 0x00


	//----- nvinfo : EIATTR_KPARAM_INFO
	.align		4
.L_52:
        /*016c*/ 	.byte	0x04, 0x17
        /*016e*/ 	.short	(.L_54 - .L_53)
.L_53:
        /*0170*/ 	.word	0x00000000
        /*0174*/ 	.short	0x0004
        /*0176*/ 	.short	0x0020
        /*0178*/ 	.byte	0x00, 0xf4, 0x21, 0x00


	//----- nvinfo : EIATTR_KPARAM_INFO
	.align		4
.L_54:
        /*017c*/ 	.byte	0x04, 0x17
        /*017e*/ 	.short	(.L_56 - .L_55)
.L_55:
        /*0180*/ 	.word	0x00000000
        /*0184*/ 	.short	0x0003
        /*0186*/ 	.short	0x0018
        /*0188*/ 	.byte	0x00, 0xf4, 0x21, 0x00


	//----- nvinfo : EIATTR_KPARAM_INFO
	.align		4
.L_56:
        /*018c*/ 	.byte	0x04, 0x17
        /*018e*/ 	.short	(.L_58 - .L_57)
.L_57:
        /*0190*/ 	.word	0x00000000
        /*0194*/ 	.short	0x0002
        /*0196*/ 	.short	0x0010
        /*0198*/ 	.byte	0x00, 0xf4, 0x21, 0x00


	//----- nvinfo : EIATTR_KPARAM_INFO
	.align		4
.L_58:
        /*019c*/ 	.byte	0x04, 0x17
        /*019e*/ 	.short	(.L_60 - .L_59)
.L_59:
        /*01a0*/ 	.word	0x00000000
        /*01a4*/ 	.short	0x0001
        /*01a6*/ 	.short	0x0008
        /*01a8*/ 	.byte	0x00, 0xf4, 0x21, 0x00


	//----- nvinfo : EIATTR_KPARAM_INFO
	.align		4
.L_60:
        /*01ac*/ 	.byte	0x04, 0x17
        /*01ae*/ 	.short	(.L_62 - .L_61)
.L_61:
        /*01b0*/ 	.word	0x00000000
        /*01b4*/ 	.short	0x0000
        /*01b6*/ 	.short	0x0000
        /*01b8*/ 	.byte	0x00, 0xf4, 0x21, 0x00


	//----- nvinfo : EIATTR_MAXREG_COUNT
	.align		4
.L_62:
        /*01bc*/ 	.byte	0x03, 0x1b
        /*01be*/ 	.short	0x00ff


	//----- nvinfo : EIATTR_NUM_BARRIERS
	.align		4
        /*01c0*/ 	.byte	0x02, 0x4c
        /*01c2*/ 	.byte	0x01
	.zero		1


	//----- nvinfo : EIATTR_MERCURY_ISA_VERSION
	.align		4
        /*01c4*/ 	.byte	0x03, 0x5f
        /*01c6*/ 	.short	0x0000


	//----- nvinfo : EIATTR_COOP_GROUP_MASK_REGIDS
	.align		4
        /*01c8*/ 	.byte	0x04, 0x29
        /*01ca*/ 	.short	(.L_64 - .L_63)


	//   ....[0]....
.L_63:
        /*01cc*/ 	.word	0xffffffff


	//   ....[1]....
        /*01d0*/ 	.word	0xffffffff


	//   ....[2]....
        /*01d4*/ 	.word	0xffffffff


	//   ....[3]....
        /*01d8*/ 	.word	0xffffffff


	//   ....[4]....
        /*01dc*/ 	.word	0xffffffff


	//   ....[5]....
        /*01e0*/ 	.word	0xffffffff


	//   ....[6]....
        /*01e4*/ 	.word	0xffffffff


	//   ....[7]....
        /*01e8*/ 	.word	0xffffffff


	//----- nvinfo : EIATTR_COOP_GROUP_INSTR_OFFSETS
	.align		4
.L_64:
        /*01ec*/ 	.byte	0x04, 0x28
        /*01ee*/ 	.short	(.L_66 - .L_65)


	//   ....[0]....
.L_65:
        /*01f0*/ 	.word	0x00000f50


	//   ....[1]....
        /*01f4*/ 	.word	0x00000f90


	//   ....[2]....
        /*01f8*/ 	.word	0x00000fb0


	//   ....[3]....
        /*01fc*/ 	.word	0x00000fd0


	//   ....[4]....
        /*0200*/ 	.word	0x00001330


	//   ....[5]....
        /*0204*/ 	.word	0x00001340


	//   ....[6]....
        /*0208*/ 	.word	0x000013f0


	//   ....[7]....
        /*020c*/ 	.word	0x00001400


	//----- nvinfo : EIATTR_EXIT_INSTR_OFFSETS
	.align		4
.L_66:
        /*0210*/ 	.byte	0x04, 0x1c
        /*0212*/ 	.short	(.L_68 - .L_67)


	//   ....[0]....
.L_67:
        /*0214*/ 	.word	0x00002570


	//   ....[1]....
        /*0218*/ 	.word	0x00002610


	//----- nvinfo : EIATTR_REQNTID
	.align		4
.L_68:
        /*021c*/ 	.byte	0x04, 0x10
        /*021e*/ 	.short	(.L_70 - .L_69)
.L_69:
        /*0220*/ 	.word	0x00000080
        /*0224*/ 	.word	0x00000001
        /*0228*/ 	.word	0x00000001
.L_70:


//--------------------- .nv.callgraph             --------------------------
	.section	.nv.callgraph,"",@"SHT_CUDA_CALLGRAPH"
	.align	4
	.sectionentsize	8
	.align		4
        /*0000*/ 	.word	0x00000000
	.align		4
        /*0004*/ 	.word	0xffffffff
	.align		4
        /*0008*/ 	.word	0x00000000
	.align		4
        /*000c*/ 	.word	0xfffffffe
	.align		4
        /*0010*/ 	.word	0x00000000
	.align		4
        /*0014*/ 	.word	0xfffffffd
	.align		4
        /*0018*/ 	.word	0x00000000
	.align		4
        /*001c*/ 	.word	0xfffffffc


//--------------------- .nv.rel.action            --------------------------
	.section	.nv.rel.action,"",@"SHT_CUDA_RELOCINFO"
	.align	8
	.sectionentsize	8
        /*0000*/ 	.byte	0x73, 0x00, 0x00, 0x00, 0x00, 0x00, 0x00, 0x00, 0x00, 0x00, 0x00, 0x11, 0x25, 0x00, 0x05, 0x36


//--------------------- .nv.constant4             --------------------------
	.section	.nv.constant4,"a",@progbits
	.align	8
	.align		8
.nv.constant4:
        /*0000*/ 	.dword	_$_str


//--------------------- .nv.constant0.attn_fwd    --------------------------
	.section	.nv.constant0.attn_fwd,"a",@progbits
	.sectionflags	@""
	.align	4
.nv.constant0.attn_fwd:
	.zero		488


//--------------------- .text.attn_fwd            --------------------------
	.section	.text.attn_fwd,"ax",@progbits
	.sectioninfo	@"SHI_REGISTERS=72"
	.align	128
        .global         attn_fwd
        .type           attn_fwd,@function
        .size           attn_fwd,(.L_x_3 - attn_fwd)
        .other          attn_fwd,@"STO_CUDA_ENTRY STV_DEFAULT"
attn_fwd:
.text.attn_fwd:
[----:B------:R-:W-:Y:S02]  /*0000*/  IMAD.MOV.U32 R1, RZ, RZ, c[0x0][0x28] ;  /* 0x00000a00ff017624 */ /* 0x000fe400078e00ff */
[----:B------:R-:W0:Y:S01]  /*0010*/  S2R R67, SR_TID.X ;  /* 0x0000000000437919 */ /* 0x000e220000002100 */
[----:B------:R-:W-:Y:S01]  /*0020*/  MOV R30, c[0x0][0x198] ;  /* 0x00006600001e7a02 */ /* 0x000fe20000000f00 */
[----:B------:R-:W-:Y:S02]  /*0030*/  ULDC.64 UR4, c[0x0][0x118] ;  /* 0x0000460000047ab9 */ /* 0x000fe40000000a00 */
[----:B------:R-:W1:Y:S04]  /*0040*/  S2R R65, SR_CTAID.X ;  /* 0x0000000000417919 */ /* 0x000e680000002500 */
[----:B------:R-:W2:Y:S01]  /*0050*/  S2R R36, SR_CTAID.Y ;  /* 0x0000000000247919 */ /* 0x000ea20000002600 */
[----:B0-----:R-:W-:Y:S02]  /*0060*/  LOP3.LUT R0, R67, 0x3f, RZ, 0xc0, !PT ;  /* 0x0000003f43007812 */ /* 0x001fe400078ec0ff */
[----:B------:R-:W-:-:S03]  /*0070*/  SHF.R.U32.HI R68, RZ, 0x6, R67 ;  /* 0x00000006ff447819 */ /* 0x000fc60000011643 */
[----:B-1----:R-:W-:Y:S01]  /*0080*/  IMAD R65, R65, 0x40, R0 ;  /* 0x0000004041417824 */ /* 0x002fe200078e0200 */
[----:B------:R-:W-:Y:S01]  /*0090*/  SGXT.U32 R68, R68, 0x1 ;  /* 0x000000014444781a */ /* 0x000fe20000000000 */
[----:B--2---:R-:W-:Y:S02]  /*00a0*/  IMAD R2, R36, c[0x0][0x190], RZ ;  /* 0x0000640024027a24 */ /* 0x004fe400078e02ff */
[----:B------:R-:W-:Y:S02]  /*00b0*/  IMAD R4, R65, c[0x0][0x194], RZ ;  /* 0x0000650041047a24 */ /* 0x000fe400078e02ff */
[----:B------:R-:W-:Y:S02]  /*00c0*/  IMAD.SHL.U32 R3, R2, 0x2, RZ ;  /* 0x0000000202037824 */ /* 0x000fe400078e00ff */
[----:B------:R-:W-:Y:S02]  /*00d0*/  IMAD.SHL.U32 R6, R4, 0x2, RZ ;  /* 0x0000000204067824 */ /* 0x000fe400078e00ff */
[----:B------:R-:W-:-:S02]  /*00e0*/  IMAD R7, R68, c[0x0][0x198], RZ ;  /* 0x0000660044077a24 */ /* 0x000fc400078e02ff */
[----:B------:R-:W-:Y:S01]  /*00f0*/  IMAD.HI R2, R2, 0x2, RZ ;  /* 0x0000000202027827 */ /* 0x000fe200078e02ff */
[----:B------:R-:W-:Y:S02]  /*0100*/  IADD3 R26, P0, P1, R6, c[0x0][0x160], R3 ;  /* 0x00005800061a7a10 */ /* 0x000fe4000791e003 */
[----:B------:R-:W-:Y:S01]  /*0110*/  LEA R3, R30, R7, 0x1 ;  /* 0x000000071e037211 */ /* 0x000fe200078e08ff */
[----:B------:R-:W-:-:S05]  /*0120*/  IMAD.HI R5, R4, 0x2, RZ ;  /* 0x0000000204057827 */ /* 0x000fca00078e02ff */
[----:B------:R-:W-:Y:S01]  /*0130*/  IADD3.X R28, R5, c[0x0][0x164], R2, P0, P1 ;  /* 0x00005900051c7a10 */ /* 0x000fe200007e2402 */
[C---:B------:R-:W-:Y:S01]  /*0140*/  IMAD R2, R30.reuse, 0x2, R3 ;  /* 0x000000021e027824 */ /* 0x040fe200078e0203 */
[-C--:B------:R-:W-:Y:S02]  /*0150*/  LEA R6, P0, R7, R26.reuse, 0x1 ;  /* 0x0000001a07067211 */ /* 0x080fe400078008ff */
[----:B------:R-:W-:Y:S01]  /*0160*/  LEA R4, P1, R3, R26, 0x1 ;  /* 0x0000001a03047211 */ /* 0x000fe200078208ff */
[----:B------:R-:W-:Y:S01]  /*0170*/  IMAD R11, R30, 0x2, R2 ;  /* 0x000000021e0b7824 */ /* 0x000fe200078e0202 */
[----:B------:R-:W-:Y:S02]  /*0180*/  LEA.HI.X.SX32 R7, R7, R28, 0x1, P0 ;  /* 0x0000001c07077211 */ /* 0x000fe400000f0eff */
[----:B------:R-:W-:Y:S02]  /*0190*/  LEA R8, P0, R2, R26, 0x1 ;  /* 0x0000001a02087211 */ /* 0x000fe400078008ff */
[----:B------:R-:W-:-:S02]  /*01a0*/  LEA R13, R30, R11, 0x1 ;  /* 0x0000000b1e0d7211 */ /* 0x000fc400078e08ff */
[-C--:B------:R-:W-:Y:S02]  /*01b0*/  LEA.HI.X.SX32 R5, R3, R28.reuse, 0x1, P1 ;  /* 0x0000001c03057211 */ /* 0x080fe400008f0eff */
[----:B------:R-:W-:Y:S01]  /*01c0*/  LEA.HI.X.SX32 R9, R2, R28, 0x1, P0 ;  /* 0x0000001c02097211 */ /* 0x000fe200000f0eff */
[C---:B------:R-:W-:Y:S01]  /*01d0*/  IMAD R14, R30.reuse, 0x2, R13 ;  /* 0x000000021e0e7824 */ /* 0x040fe200078e020d */
[----:B------:R0:W2:Y:S03]  /*01e0*/  LDG.E.U16 R3, [R6.64] ;  /* 0x0000000406037981 */ /* 0x0000a6000c1e1500 */
[----:B------:R-:W-:Y:S01]  /*01f0*/  IMAD R15, R30, 0x2, R14 ;  /* 0x000000021e0f7824 */ /* 0x000fe200078e020e */
[-C--:B------:R-:W-:Y:S01]  /*0200*/  LEA R10, P0, R11, R26.reuse, 0x1 ;  /* 0x0000001a0b0a7211 */ /* 0x080fe200078008ff */
[----:B------:R1:W3:Y:S01]  /*0210*/  LDG.E.U16 R5, [R4.64] ;  /* 0x0000000404057981 */ /* 0x0002e2000c1e1500 */
[----:B------:R-:W-:-:S02]  /*0220*/  LEA R12, P1, R13, R26, 0x1 ;  /* 0x0000001a0d0c7211 */ /* 0x000fc400078208ff */
[----:B------:R-:W-:Y:S01]  /*0230*/  LEA R16, R30, R15, 0x1 ;  /* 0x0000000f1e107211 */ /* 0x000fe200078e08ff */
[----:B------:R4:W5:Y:S01]  /*0240*/  LDG.E.U16 R2, [R8.64] ;  /* 0x0000000408027981 */ /* 0x000962000c1e1500 */
[----:B------:R-:W-:Y:S02]  /*0250*/  LEA.HI.X.SX32 R11, R11, R28, 0x1, P0 ;  /* 0x0000001c0b0b7211 */ /* 0x000fe400000f0eff */
[----:B0-----:R-:W-:Y:S01]  /*0260*/  LEA R6, P0, R14, R26, 0x1 ;  /* 0x0000001a0e067211 */ /* 0x001fe200078008ff */
[----:B-1----:R-:W-:-:S03]  /*0270*/  IMAD R4, R30, 0x2, R16 ;  /* 0x000000021e047824 */ /* 0x002fc600078e0210 */
[----:B------:R-:W-:Y:S01]  /*0280*/  LEA.HI.X.SX32 R7, R14, R28, 0x1, P0 ;  /* 0x0000001c0e077211 */ /* 0x000fe200000f0eff */
[----:B------:R0:W3:Y:S01]  /*0290*/  LDG.E.U16 R20, [R10.64] ;  /* 0x000000040a147981 */ /* 0x0000e2000c1e1500 */
[C---:B------:R-:W-:Y:S01]  /*02a0*/  IMAD R17, R30.reuse, 0x2, R4 ;  /* 0x000000021e117824 */ /* 0x040fe200078e0204 */
[----:B------:R-:W-:Y:S02]  /*02b0*/  LEA R14, P0, R15, R26, 0x1 ;  /* 0x0000001a0f0e7211 */ /* 0x000fe400078008ff */
[----:B------:R1:W3:Y:S02]  /*02c0*/  LDG.E.U16 R23, [R6.64] ;  /* 0x0000000406177981 */ /* 0x0002e4000c1e1500 */
[C---:B------:R-:W-:Y:S02]  /*02d0*/  LEA R18, R30.reuse, R17, 0x1 ;  /* 0x000000111e127211 */ /* 0x040fe400078e08ff */
[-C--:B------:R-:W-:Y:S02]  /*02e0*/  LEA.HI.X.SX32 R13, R13, R28.reuse, 0x1, P1 ;  /* 0x0000001c0d0d7211 */ /* 0x080fe400008f0eff */
[----:B------:R-:W-:Y:S01]  /*02f0*/  LEA.HI.X.SX32 R15, R15, R28, 0x1, P0 ;  /* 0x0000001c0f0f7211 */ /* 0x000fe200000f0eff */
[----:B------:R-:W-:Y:S01]  /*0300*/  IMAD R19, R30, 0x2, R18 ;  /* 0x000000021e137824 */ /* 0x000fe200078e0212 */
[-C--:B----4-:R-:W-:Y:S01]  /*0310*/  LEA R8, P0, R16, R26.reuse, 0x1 ;  /* 0x0000001a10087211 */ /* 0x090fe200078008ff */
[----:B------:R4:W3:Y:S01]  /*0320*/  LDG.E.U16 R21, [R12.64] ;  /* 0x000000040c157981 */ /* 0x0008e2000c1e1500 */
[----:B0-----:R-:W-:-:S02]  /*0330*/  LEA R10, P1, R4, R26, 0x1 ;  /* 0x0000001a040a7211 */ /* 0x001fc400078208ff */
[-C--:B------:R-:W-:Y:S01]  /*0340*/  LEA.HI.X.SX32 R9, R16, R28.reuse, 0x1, P0 ;  /* 0x0000001c10097211 */ /* 0x080fe200000f0eff */
[----:B------:R0:W5:Y:S01]  /*0350*/  LDG.E.U16 R22, [R14.64] ;  /* 0x000000040e167981 */ /* 0x000162000c1e1500 */
[----:B------:R-:W-:Y:S01]  /*0360*/  LEA.HI.X.SX32 R11, R4, R28, 0x1, P1 ;  /* 0x0000001c040b7211 */ /* 0x000fe200008f0eff */
[C---:B------:R-:W-:Y:S02]  /*0370*/  IMAD R4, R30.reuse, 0x2, R19 ;  /* 0x000000021e047824 */ /* 0x040fe400078e0213 */
[----:B------:R0:W5:Y:S01]  /*0380*/  LDG.E.U16 R24, [R8.64] ;  /* 0x0000000408187981 */ /* 0x000162000c1e1500 */
[C---:B----4-:R-:W-:Y:S02]  /*0390*/  LEA R12, P0, R17.reuse, R26, 0x1 ;  /* 0x0000001a110c7211 */ /* 0x050fe400078008ff */
[----:B-1----:R-:W-:Y:S01]  /*03a0*/  LEA R7, R30, R4, 0x1 ;  /* 0x000000041e077211 */ /* 0x002fe200078e08ff */
[----:B------:R1:W4:Y:S01]  /*03b0*/  LDG.E.U16 R25, [R10.64] ;  /* 0x000000040a197981 */ /* 0x000322000c1e1500 */
[----:B------:R-:W-:-:S02]  /*03c0*/  LEA.HI.X.SX32 R13, R17, R28, 0x1, P0 ;  /* 0x0000001c110d7211 */ /* 0x000fc400000f0eff */
[CC--:B------:R-:W-:Y:S02]  /*03d0*/  LEA R16, P0, R4.reuse, R26.reuse, 0x1 ;  /* 0x0000001a04107211 */ /* 0x0c0fe400078008ff */
[C---:B0-----:R-:W-:Y:S01]  /*03e0*/  LEA R14, P1, R7.reuse, R26, 0x1 ;  /* 0x0000001a070e7211 */ /* 0x041fe200078208ff */
[----:B------:R0:W5:Y:S01]  /*03f0*/  LDG.E.U16 R27, [R12.64] ;  /* 0x000000040c1b7981 */ /* 0x000162000c1e1500 */
[----:B------:R-:W-:Y:S01]  /*0400*/  LEA.HI.X.SX32 R17, R4, R28, 0x1, P0 ;  /* 0x0000001c04117211 */ /* 0x000fe200000f0eff */
[----:B------:R-:W-:Y:S01]  /*0410*/  IMAD R4, R30, 0x2, R7 ;  /* 0x000000021e047824 */ /* 0x000fe200078e0207 */
[C---:B------:R-:W-:Y:S02]  /*0420*/  LEA R6, P0, R18.reuse, R26, 0x1 ;  /* 0x0000001a12067211 */ /* 0x040fe400078008ff */
[-C--:B------:R-:W-:Y:S02]  /*0430*/  LEA.HI.X.SX32 R15, R7, R28.reuse, 0x1, P1 ;  /* 0x0000001c070f7211 */ /* 0x080fe400008f0eff */
[----:B------:R-:W-:Y:S01]  /*0440*/  LEA.HI.X.SX32 R7, R18, R28, 0x1, P0 ;  /* 0x0000001c12077211 */ /* 0x000fe200000f0eff */
[----:B------:R-:W-:Y:S01]  /*0450*/  IMAD R18, R30, 0x2, R4 ;  /* 0x000000021e127824 */ /* 0x000fe200078e0204 */
[-C--:B-1----:R-:W-:Y:S01]  /*0460*/  LEA R10, P1, R4, R26.reuse, 0x1 ;  /* 0x0000001a040a7211 */ /* 0x082fe200078208ff */
[----:B------:R-:W5:Y:S01]  /*0470*/  LDG.E.U16 R17, [R16.64] ;  /* 0x0000000410117981 */ /* 0x000f62000c1e1500 */
[----:B------:R-:W-:-:S02]  /*0480*/  LEA R8, P0, R19, R26, 0x1 ;  /* 0x0000001a13087211 */ /* 0x000fc400078008ff */
[----:B------:R-:W-:Y:S01]  /*0490*/  LEA.HI.X.SX32 R11, R4, R28, 0x1, P1 ;  /* 0x0000001c040b7211 */ /* 0x000fe200008f0eff */
[----:B------:R-:W5:Y:S01]  /*04a0*/  LDG.E.U16 R15, [R14.64] ;  /* 0x000000040e0f7981 */ /* 0x000f62000c1e1500 */
[C---:B0-----:R-:W-:Y:S02]  /*04b0*/  LEA R12, P1, R18.reuse, R26, 0x1 ;  /* 0x0000001a120c7211 */ /* 0x041fe400078208ff */
[-C--:B------:R-:W-:Y:S01]  /*04c0*/  LEA.HI.X.SX32 R9, R19, R28.reuse, 0x1, P0 ;  /* 0x0000001c13097211 */ /* 0x080fe200000f0eff */
[----:B------:R0:W5:Y:S01]  /*04d0*/  LDG.E.U16 R7, [R6.64] ;  /* 0x0000000406077981 */ /* 0x000162000c1e1500 */
[----:B------:R-:W-:-:S03]  /*04e0*/  LEA.HI.X.SX32 R13, R18, R28, 0x1, P1 ;  /* 0x0000001c120d7211 */ /* 0x000fc600008f0eff */
[----:B------:R1:W5:Y:S04]  /*04f0*/  LDG.E.U16 R10, [R10.64] ;  /* 0x000000040a0a7981 */ /* 0x000368000c1e1500 */
[----:B------:R0:W5:Y:S04]  /*0500*/  LDG.E.U16 R8, [R8.64] ;  /* 0x0000000408087981 */ /* 0x000168000c1e1500 */
[----:B------:R0:W5:Y:S01]  /*0510*/  LDG.E.U16 R12, [R12.64] ;  /* 0x000000040c0c7981 */ /* 0x000162000c1e1500 */
[----:B------:R-:W-:Y:S02]  /*0520*/  SHF.R.S32.HI R4, RZ, 0x6, R67 ;  /* 0x00000006ff047819 */ /* 0x000fe40000011443 */
[----:B------:R-:W-:-:S02]  /*0530*/  SHF.L.U32 R19, R0, 0x1, RZ ;  /* 0x0000000100137819 */ /* 0x000fc400000006ff */
[----:B------:R-:W-:Y:S01]  /*0540*/  SGXT R0, R4, 0x1 ;  /* 0x000000010400781a */ /* 0x000fe20000000200 */
[----:B------:R-:W-:-:S05]  /*0550*/  IMAD.MOV.U32 R4, RZ, RZ, 0x1 ;  /* 0x00000001ff047424 */ /* 0x000fca00078e00ff */
[----:B------:R-:W-:Y:S02]  /*0560*/  ISETP.LE.AND P0, PT, R4, c[0x0][0x1d0], PT ;  /* 0x0000740004007a0c */ /* 0x000fe40003f03270 */
[----:B------:R-:W-:-:S04]  /*0570*/  LOP3.LUT R0, R19, 0x90, R0, 0x78, !PT ;  /* 0x0000009013007812 */ /* 0x000fc800078e7800 */
[C---:B------:R-:W-:Y:S02]  /*0580*/  LOP3.LUT R66, R0.reuse, 0x20, RZ, 0x3c, !PT ;  /* 0x0000002000427812 */ /* 0x040fe400078e3cff */
[C---:B0-----:R-:W-:Y:S02]  /*0590*/  LOP3.LUT R9, R0.reuse, 0x40, RZ, 0x3c, !PT ;  /* 0x0000004000097812 */ /* 0x041fe400078e3cff */
[----:B-1----:R-:W-:Y:S01]  /*05a0*/  LOP3.LUT R11, R0, 0x60, RZ, 0x3c, !PT ;  /* 0x00000060000b7812 */ /* 0x002fe200078e3cff */
[----:B------:R-:W-:Y:S01]  /*05b0*/  IMAD.MOV.U32 R53, RZ, RZ, -0x800000 ;  /* 0xff800000ff357424 */ /* 0x000fe200078e00ff */
[----:B------:R-:W-:Y:S01]  /*05c0*/  MOV R4, 0x3f800000 ;  /* 0x3f80000000047802 */ /* 0x000fe20000000f00 */
[----:B------:R-:W-:Y:S01]  /*05d0*/  IMAD.MOV.U32 R6, RZ, RZ, 0x3f800000 ;  /* 0x3f800000ff067424 */ /* 0x000fe200078e00ff */
[----:B------:R-:W-:Y:S01]  /*05e0*/  CS2R R32, SRZ ;  /* 0x0000000000207805 */ /* 0x000fe2000001ff00 */
[----:B------:R-:W-:Y:S01]  /*05f0*/  IMAD.MOV.U32 R40, RZ, RZ, -0x800000 ;  /* 0xff800000ff287424 */ /* 0x000fe200078e00ff */
[----:B------:R-:W-:Y:S01]  /*0600*/  CS2R R34, SRZ ;  /* 0x0000000000227805 */ /* 0x000fe2000001ff00 */
[----:B------:R-:W-:Y:S01]  /*0610*/  CS2R R28, SRZ ;  /* 0x00000000001c7805 */ /* 0x000fe2000001ff00 */
[----:B------:R-:W-:Y:S01]  /*0620*/  CS2R R30, SRZ ;  /* 0x00000000001e7805 */ /* 0x000fe2000001ff00 */
[----:B------:R-:W-:-:S02]  /*0630*/  LOP3.LUT R69, R67, 0xf, RZ, 0xc0, !PT ;  /* 0x0000000f43457812 */ /* 0x000fc400078ec0ff */
[C---:B------:R-:W-:Y:S01]  /*0640*/  SHF.L.U32 R13, R67.reuse, 0x1, RZ ;  /* 0x00000001430d7819 */ /* 0x040fe200000006ff */
[----:B--2---:R-:W-:Y:S04]  /*0650*/  STS.U16 [R0], R3 ;  /* 0x0000000300007388 */ /* 0x004fe80000000400 */
[----:B---3--:R-:W-:Y:S04]  /*0660*/  STS.U16 [R0+0x400], R21 ;  /* 0x0004001500007388 */ /* 0x008fe80000000400 */
[----:B----4-:R-:W-:Y:S04]  /*0670*/  STS.U16 [R0+0x800], R25 ;  /* 0x0008001900007388 */ /* 0x010fe80000000400 */
[----:B-----5:R-:W-:Y:S04]  /*0680*/  STS.U16 [R0+0xc00], R17 ;  /* 0x000c001100007388 */ /* 0x020fe80000000400 */
[----:B------:R0:W-:Y:S04]  /*0690*/  STS.U16 [R66+0x100], R5 ;  /* 0x0001000542007388 */ /* 0x0001e80000000400 */
[----:B------:R-:W-:Y:S04]  /*06a0*/  STS.U16 [R66+0x500], R23 ;  /* 0x0005001742007388 */ /* 0x000fe80000000400 */
[----:B------:R1:W-:Y:S04]  /*06b0*/  STS.U16 [R66+0x900], R27 ;  /* 0x0009001b42007388 */ /* 0x0003e80000000400 */
[----:B------:R-:W-:Y:S01]  /*06c0*/  STS.U16 [R66+0xd00], R15 ;  /* 0x000d000f42007388 */ /* 0x000fe20000000400 */
[----:B0-----:R-:W-:-:S03]  /*06d0*/  IMAD.SHL.U32 R5, R67, 0x8, RZ ;  /* 0x0000000843057824 */ /* 0x001fc600078e00ff */
[----:B------:R-:W-:Y:S01]  /*06e0*/  STS.U16 [R9+0x200], R2 ;  /* 0x0002000209007388 */ /* 0x000fe20000000400 */
[----:B-1----:R-:W-:-:S03]  /*06f0*/  CS2R R26, SRZ ;  /* 0x00000000001a7805 */ /* 0x002fc6000001ff00 */
[----:B------:R0:W-:Y:S04]  /*0700*/  STS.U16 [R9+0x600], R22 ;  /* 0x0006001609007388 */ /* 0x0001e80000000400 */
[----:B------:R-:W-:Y:S04]  /*0710*/  STS.U16 [R9+0xa00], R7 ;  /* 0x000a000709007388 */ /* 0x000fe80000000400 */
[----:B------:R-:W-:Y:S01]  /*0720*/  STS.U16 [R9+0xe00], R10 ;  /* 0x000e000a09007388 */ /* 0x000fe20000000400 */
[----:B0-----:R-:W-:-:S03]  /*0730*/  CS2R R22, SRZ ;  /* 0x0000000000167805 */ /* 0x001fc6000001ff00 */
[----:B------:R0:W-:Y:S04]  /*0740*/  STS.U16 [R11+0x300], R20 ;  /* 0x000300140b007388 */ /* 0x0001e80000000400 */
[----:B------:R1:W-:Y:S04]  /*0750*/  STS.U16 [R11+0x700], R24 ;  /* 0x000700180b007388 */ /* 0x0003e80000000400 */
[----:B------:R-:W-:Y:S01]  /*0760*/  STS.U16 [R11+0xb00], R8 ;  /* 0x000b00080b007388 */ /* 0x000fe20000000400 */
[----:B0-----:R-:W-:-:S03]  /*0770*/  CS2R R20, SRZ ;  /* 0x0000000000147805 */ /* 0x001fc6000001ff00 */
[----:B------:R0:W-:Y:S01]  /*0780*/  STS.U16 [R11+0xf00], R12 ;  /* 0x000f000c0b007388 */ /* 0x0001e20000000400 */
[----:B-1----:R-:W-:Y:S01]  /*0790*/  CS2R R24, SRZ ;  /* 0x0000000000187805 */ /* 0x002fe2000001ff00 */
[----:B0-----:R-:W-:Y:S01]  /*07a0*/  SHF.L.U32 R11, R67, 0x5, RZ ;  /* 0x00000005430b7819 */ /* 0x001fe200000006ff */
[----:B------:R-:W-:Y:S05]  /*07b0*/  @!P0 BRA `(.L_x_0) ;  /* 0x00000db000008947 */ /* 0x000fea0003800000 */
[C---:B------:R-:W-:Y:S01]  /*07c0*/  IMAD R3, R36.reuse, c[0x0][0x1b0], RZ ;  /* 0x00006c0024037a24 */ /* 0x040fe200078e02ff */
[----:B------:R-:W-:Y:S01]  /*07d0*/  LOP3.LUT R4, R67, 0x1f, RZ, 0xc0, !PT ;  /* 0x0000001f43047812 */ /* 0x000fe200078ec0ff */
[----:B------:R-:W-:Y:S01]  /*07e0*/  IMAD R8, R69, c[0x0][0x1b4], RZ ;  /* 0x00006d0045087a24 */ /* 0x000fe200078e02ff */
[----:B------:R-:W-:Y:S01]  /*07f0*/  LOP3.LUT R63, R67, 0x7, RZ, 0xc0, !PT ;  /* 0x00000007433f7812 */ /* 0x000fe200078ec0ff */
[----:B------:R-:W-:Y:S01]  /*0800*/  IMAD.SHL.U32 R6, R3, 0x2, RZ ;  /* 0x0000000203067824 */ /* 0x000fe200078e00ff */
[----:B------:R-:W-:Y:S01]  /*0810*/  LOP3.LUT R10, R13, 0x10, RZ, 0xc0, !PT ;  /* 0x000000100d0a7812 */ /* 0x000fe200078ec0ff */
[----:B------:R-:W-:Y:S01]  /*0820*/  IMAD R2, R36, c[0x0][0x1a0], RZ ;  /* 0x0000680024027a24 */ /* 0x000fe200078e02ff */
[----:B------:R-:W-:Y:S01]  /*0830*/  LOP3.LUT R12, R5, 0x30, RZ, 0xc0, !PT ;  /* 0x00000030050c7812 */ /* 0x000fe200078ec0ff */
[----:B------:R-:W-:Y:S01]  /*0840*/  IMAD R5, R4, c[0x0][0x1a8], RZ ;  /* 0x00006a0004057a24 */ /* 0x000fe200078e02ff */
[----:B------:R-:W-:Y:S01]  /*0850*/  SHF.L.U32 R7, R8, 0x1, RZ ;  /* 0x0000000108077819 */ /* 0x000fe200000006ff */
[----:B------:R-:W-:Y:S01]  /*0860*/  IMAD R9, R63, 0x90, RZ ;  /* 0x000000903f097824 */ /* 0x000fe200078e02ff */
[--C-:B------:R-:W-:Y:S01]  /*0870*/  LOP3.LUT R10, R10, 0x60, R67.reuse, 0xf8, !PT ;  /* 0x000000600a0a7812 */ /* 0x100fe200078ef843 */
[----:B------:R-:W-:Y:S01]  /*0880*/  IMAD.HI R3, R3, 0x2, RZ ;  /* 0x0000000203037827 */ /* 0x000fe200078e02ff */
[----:B------:R-:W-:Y:S01]  /*0890*/  IADD3 R48, P2, P3, R7, c[0x0][0x170], R6 ;  /* 0x00005c0007307a10 */ /* 0x000fe20007b5e006 */
[----:B------:R-:W-:Y:S01]  /*08a0*/  CS2R R32, SRZ ;  /* 0x0000000000207805 */ /* 0x000fe2000001ff00 */
[----:B------:R-:W-:Y:S01]  /*08b0*/  SHF.L.U32 R4, R2, 0x1, RZ ;  /* 0x0000000102047819 */ /* 0x000fe200000006ff */
[----:B------:R-:W-:Y:S01]  /*08c0*/  IMAD.SHL.U32 R7, R5, 0x2, RZ ;  /* 0x0000000205077824 */ /* 0x000fe200078e00ff */
[----:B------:R-:W-:Y:S01]  /*08d0*/  LOP3.LUT R6, R67, 0x10, RZ, 0xc0, !PT ;  /* 0x0000001043067812 */ /* 0x000fe200078ec0ff */
[----:B------:R-:W-:Y:S01]  /*08e0*/  IMAD.HI R8, R8, 0x2, RZ ;  /* 0x0000000208087827 */ /* 0x000fe200078e02ff */
[----:B------:R-:W-:Y:S01]  /*08f0*/  LOP3.LUT R10, R9, R10, RZ, 0x3c, !PT ;  /* 0x0000000a090a7212 */ /* 0x000fe200078e3cff */
[----:B------:R-:W-:Y:S01]  /*0900*/  CS2R R34, SRZ ;  /* 0x0000000000227805 */ /* 0x000fe2000001ff00 */
[--C-:B------:R-:W-:Y:S01]  /*0910*/  SHF.R.S32.HI R9, RZ, 0x2, R67.reuse ;  /* 0x00000002ff097819 */ /* 0x100fe20000011443 */
[----:B------:R-:W-:Y:S01]  /*0920*/  IMAD R63, R63, 0x40, R12 ;  /* 0x000000403f3f7824 */ /* 0x000fe200078e020c */
[----:B------:R-:W-:Y:S01]  /*0930*/  IADD3 R54, P0, P1, R7, c[0x0][0x168], R4 ;  /* 0x00005a0007367a10 */ /* 0x000fe2000791e004 */
[----:B------:R-:W-:Y:S01]  /*0940*/  IMAD.HI R2, R2, 0x2, RZ ;  /* 0x0000000202027827 */ /* 0x000fe200078e02ff */
[----:B------:R-:W-:Y:S01]  /*0950*/  SHF.R.U32.HI R4, RZ, 0x5, R67 ;  /* 0x00000005ff047819 */ /* 0x000fe20000011643 */
[----:B------:R-:W-:Y:S01]  /*0960*/  CS2R R20, SRZ ;  /* 0x0000000000147805 */ /* 0x000fe2000001ff00 */
[----:B------:R-:W-:Y:S01]  /*0970*/  SHF.L.U32 R7, R6, 0x6, RZ ;  /* 0x0000000606077819 */ /* 0x000fe200000006ff */
[----:B------:R-:W-:Y:S01]  /*0980*/  IMAD.HI R5, R5, 0x2, RZ ;  /* 0x0000000205057827 */ /* 0x000fe200078e02ff */
[----:B------:R-:W-:Y:S01]  /*0990*/  IADD3.X R12, R8, c[0x0][0x174], R3, P2, P3 ;  /* 0x00005d00080c7a10 */ /* 0x000fe200017e6403 */
[----:B------:R-:W-:Y:S01]  /*09a0*/  CS2R R22, SRZ ;  /* 0x0000000000167805 */ /* 0x000fe2000001ff00 */
[----:B------:R-:W-:Y:S01]  /*09b0*/  SGXT R3, R9, 0x1 ;  /* 0x000000010903781a */ /* 0x000fe20000000200 */
[----:B------:R-:W-:Y:S01]  /*09c0*/  IMAD R62, R6, -0x30, R7 ;  /* 0xffffffd0063e7824 */ /* 0x000fe200078e0207 */
[----:B------:R-:W-:Y:S01]  /*09d0*/  SHF.R.U32.HI R8, RZ, 0x4, R67 ;  /* 0x00000004ff087819 */ /* 0x000fe20000011643 */
[----:B------:R-:W-:Y:S01]  /*09e0*/  IMAD.IADD R64, R7, 0x1, R10 ;  /* 0x0000000107407824 */ /* 0x000fe200078e020a */
[----:B------:R-:W-:Y:S01]  /*09f0*/  SGXT.U32 R4, R4, 0x2 ;  /* 0x000000020404781a */ /* 0x000fe20000000000 */
[----:B------:R-:W-:Y:S01]  /*0a00*/  CS2R R24, SRZ ;  /* 0x0000000000187805 */ /* 0x000fe2000001ff00 */
[----:B------:R-:W-:Y:S01]  /*0a10*/  LOP3.LUT R6, R3, 0x90, RZ, 0xc0, !PT ;  /* 0x0000009003067812 */ /* 0x000fe200078ec0ff */
[----:B------:R-:W-:Y:S01]  /*0a20*/  CS2R R26, SRZ ;  /* 0x00000000001a7805 */ /* 0x000fe2000001ff00 */
[----:B------:R-:W-:Y:S01]  /*0a30*/  SGXT.U32 R3, R8, 0x3 ;  /* 0x000000030803781a */ /* 0x000fe20000000000 */
[----:B------:R-:W-:Y:S01]  /*0a40*/  IMAD R4, R4, c[0x0][0x1a4], RZ ;  /* 0x0000690004047a24 */ /* 0x000fe200078e02ff */
[----:B------:R-:W-:Y:S01]  /*0a50*/  MOV R9, c[0x0][0x1a4] ;  /* 0x0000690000097a02 */ /* 0x000fe20000000f00 */
[----:B------:R-:W-:Y:S01]  /*0a60*/  CS2R R28, SRZ ;  /* 0x00000000001c7805 */ /* 0x000fe2000001ff00 */
[----:B------:R-:W-:Y:S01]  /*0a70*/  LOP3.LUT R7, R6, 0x60, R11, 0xf8, !PT ;  /* 0x0000006006077812 */ /* 0x000fe200078ef80b */
[----:B------:R-:W-:Y:S01]  /*0a80*/  IMAD R6, R3, c[0x0][0x1b8], RZ ;  /* 0x00006e0003067a24 */ /* 0x000fe200078e02ff */
[----:B------:R-:W-:Y:S01]  /*0a90*/  MOV R10, c[0x0][0x1b8] ;  /* 0x00006e00000a7a02 */ /* 0x000fe20000000f00 */
[----:B------:R-:W-:Y:S01]  /*0aa0*/  IMAD R3, R9, 0x4, R4 ;  /* 0x0000000409037824 */ /* 0x000fe200078e0204 */
[----:B------:R-:W-:Y:S01]  /*0ab0*/  LOP3.LUT R7, R7, 0x10, R13, 0x78, !PT ;  /* 0x0000001007077812 */ /* 0x000fe200078e780d */
[----:B------:R-:W-:Y:S01]  /*0ac0*/  CS2R R30, SRZ ;  /* 0x00000000001e7805 */ /* 0x000fe2000001ff00 */
[----:B------:R-:W-:Y:S01]  /*0ad0*/  IADD3.X R8, R5, c[0x0][0x16c], R2, P0, P1 ;  /* 0x00005b0005087a10 */ /* 0x000fe200007e2402 */
[----:B------:R-:W-:Y:S01]  /*0ae0*/  IMAD R2, R9, 0x4, R3 ;  /* 0x0000000409027824 */ /* 0x000fe200078e0203 */
[----:B------:R-:W-:Y:S01]  /*0af0*/  IADD3 R62, R7, R62, RZ ;  /* 0x0000003e073e7210 */ /* 0x000fe20007ffe0ff */
[----:B------:R-:W-:Y:S01]  /*0b00*/  IMAD R7, R10, 0x8, R6 ;  /* 0x000000080a077824 */ /* 0x000fe200078e0206 */
[----:B------:R-:W-:-:S02]  /*0b10*/  LEA R60, P0, R4, R54, 0x1 ;  /* 0x00000036043c7211 */ /* 0x000fc400078008ff */
[----:B------:R-:W-:Y:S01]  /*0b20*/  LEA R5, R9, R2, 0x2 ;  /* 0x0000000209057211 */ /* 0x000fe200078e10ff */
[----:B------:R-:W-:Y:S01]  /*0b30*/  IMAD R11, R10, 0x8, R7 ;  /* 0x000000080a0b7824 */ /* 0x000fe200078e0207 */
[CC--:B------:R-:W-:Y:S02]  /*0b40*/  LEA R56, P2, R2.reuse, R54.reuse, 0x1 ;  /* 0x0000003602387211 */ /* 0x0c0fe400078408ff */
[-C--:B------:R-:W-:Y:S02]  /*0b50*/  LEA R58, P1, R3, R54.reuse, 0x1 ;  /* 0x00000036033a7211 */ /* 0x080fe400078208ff */
[----:B------:R-:W-:Y:S02]  /*0b60*/  LEA R54, P3, R5, R54, 0x1 ;  /* 0x0000003605367211 */ /* 0x000fe400078608ff */
[----:B------:R-:W-:Y:S02]  /*0b70*/  LEA.HI.X.SX32 R57, R2, R8, 0x1, P2 ;  /* 0x0000000802397211 */ /* 0x000fe400010f0eff */
[----:B------:R-:W-:-:S02]  /*0b80*/  LEA R2, R10, R11, 0x3 ;  /* 0x0000000b0a027211 */ /* 0x000fc400078e18ff */
[-C--:B------:R-:W-:Y:S01]  /*0b90*/  LEA.HI.X.SX32 R61, R4, R8.reuse, 0x1, P0 ;  /* 0x00000008043d7211 */ /* 0x080fe200000f0eff */
[----:B------:R-:W-:Y:S01]  /*0ba0*/  IMAD.MOV.U32 R4, RZ, RZ, 0x3f800000 ;  /* 0x3f800000ff047424 */ /* 0x000fe200078e00ff */
[-C--:B------:R-:W-:Y:S02]  /*0bb0*/  LEA.HI.X.SX32 R59, R3, R8.reuse, 0x1, P1 ;  /* 0x00000008033b7211 */ /* 0x080fe400008f0eff */
[----:B------:R-:W-:Y:S01]  /*0bc0*/  LEA.HI.X.SX32 R55, R5, R8, 0x1, P3 ;  /* 0x0000000805377211 */ /* 0x000fe200018f0eff */
[----:B------:R-:W-:Y:S01]  /*0bd0*/  IMAD.MOV.U32 R5, RZ, RZ, RZ ;  /* 0x000000ffff057224 */ /* 0x000fe200078e00ff */
[-C--:B------:R-:W-:Y:S02]  /*0be0*/  LEA R50, P0, R6, R48.reuse, 0x1 ;  /* 0x0000003006327211 */ /* 0x080fe400078008ff */
[-C--:B------:R-:W-:Y:S02]  /*0bf0*/  LEA R8, P1, R7, R48.reuse, 0x1 ;  /* 0x0000003007087211 */ /* 0x080fe400078208ff */
[----:B------:R-:W-:-:S02]  /*0c00*/  LEA R10, P2, R11, R48, 0x1 ;  /* 0x000000300b0a7211 */ /* 0x000fc400078408ff */
[----:B------:R-:W-:Y:S02]  /*0c10*/  LEA R48, P3, R2, R48, 0x1 ;  /* 0x0000003002307211 */ /* 0x000fe400078608ff */
[-C--:B------:R-:W-:Y:S01]  /*0c20*/  LEA.HI.X.SX32 R51, R6, R12.reuse, 0x1, P0 ;  /* 0x0000000c06337211 */ /* 0x080fe200000f0eff */
[----:B------:R-:W-:Y:S01]  /*0c30*/  IMAD.MOV.U32 R6, RZ, RZ, 0x3f800000 ;  /* 0x3f800000ff067424 */ /* 0x000fe200078e00ff */
[-C--:B------:R-:W-:Y:S02]  /*0c40*/  LEA.HI.X.SX32 R9, R7, R12.reuse, 0x1, P1 ;  /* 0x0000000c07097211 */ /* 0x080fe400008f0eff */
[-C--:B------:R-:W-:Y:S02]  /*0c50*/  LEA.HI.X.SX32 R49, R2, R12.reuse, 0x1, P3 ;  /* 0x0000000c02317211 */ /* 0x080fe400018f0eff */
[----:B------:R-:W-:Y:S01]  /*0c60*/  LEA.HI.X.SX32 R11, R11, R12, 0x1, P2 ;  /* 0x0000000c0b0b7211 */ /* 0x000fe200010f0eff */
[----:B------:R-:W-:Y:S01]  /*0c70*/  CS2R R2, SRZ ;  /* 0x0000000000027805 */ /* 0x000fe2000001ff00 */
[----:B------:R-:W-:-:S02]  /*0c80*/  MOV R7, 0xff800000 ;  /* 0xff80000000077802 */ /* 0x000fc40000000f00 */
[----:B------:R-:W-:Y:S02]  /*0c90*/  MOV R52, 0xff800000 ;  /* 0xff80000000347802 */ /* 0x000fe40000000f00 */
[----:B------:R-:W-:Y:S02]  /*0ca0*/  LOP3.LUT R63, R63, 0x30, R13, 0x78, !PT ;  /* 0x000000303f3f7812 */ /* 0x000fe400078e780d */
.L_x_1:
[----:B------:R-:W-:-:S04]  /*0cb0*/  IMAD.WIDE R14, R5, 0x2, R56 ;  /* 0x00000002050e7825 */ /* 0x000fc800078e0238 */
[C---:B------:R-:W-:Y:S02]  /*0cc0*/  IMAD.WIDE R12, R5.reuse, 0x2, R60 ;  /* 0x00000002050c7825 */ /* 0x040fe400078e023c */
[----:B------:R-:W2:Y:S02]  /*0cd0*/  LDG.E.U16 R15, [R14.64] ;  /* 0x000000040e0f7981 */ /* 0x000ea4000c1e1500 */
[C---:B------:R-:W-:Y:S02]  /*0ce0*/  IMAD.WIDE R16, R5.reuse, 0x2, R58 ;  /* 0x0000000205107825 */ /* 0x040fe400078e023a */
[----:B------:R-:W3:Y:S02]  /*0cf0*/  LDG.E.U16 R53, [R12.64] ;  /* 0x000000040c357981 */ /* 0x000ee4000c1e1500 */
[----:B------:R-:W-:Y:S02]  /*0d00*/  IMAD.WIDE R18, R5, 0x2, R54 ;  /* 0x0000000205127825 */ /* 0x000fe400078e0236 */
[----:B------:R-:W4:Y:S04]  /*0d10*/  LDG.E.U16 R17, [R16.64] ;  /* 0x0000000410117981 */ /* 0x000f28000c1e1500 */
[----:B------:R-:W5:Y:S04]  /*0d20*/  LDG.E.U16 R19, [R18.64] ;  /* 0x0000000412137981 */ /* 0x000f68000c1e1500 */
[----:B------:R-:W-:Y:S06]  /*0d30*/  BAR.SYNC.DEFER_BLOCKING 0x0 ;  /* 0x0000000000007b1d */ /* 0x000fec0000010000 */
[----:B--2---:R-:W-:Y:S04]  /*0d40*/  STS.U16 [R0+0x1200], R15 ;  /* 0x0012000f00007388 */ /* 0x004fe80000000400 */
[----:B---3--:R-:W-:Y:S04]  /*0d50*/  STS.U16 [R0+0x1000], R53 ;  /* 0x0010003500007388 */ /* 0x008fe80000000400 */
[----:B----4-:R-:W-:Y:S04]  /*0d60*/  STS.U16 [R66+0x1100], R17 ;  /* 0x0011001142007388 */ /* 0x010fe80000000400 */
[----:B-----5:R-:W-:Y:S04]  /*0d70*/  STS.U16 [R66+0x1300], R19 ;  /* 0x0013001342007388 */ /* 0x020fe80000000400 */
[----:B------:R-:W-:Y:S06]  /*0d80*/  BAR.SYNC.DEFER_BLOCKING 0x0 ;  /* 0x0000000000007b1d */ /* 0x000fec0000010000 */
[----:B------:R-:W-:Y:S04]  /*0d90*/  LDSM.16.MT88.4 R44, [R64] ;  /* 0x00000000402c783b */ /* 0x000fe80000004200 */
[----:B------:R-:W0:Y:S04]  /*0da0*/  LDSM.16.M88.4 R16, [R63+0x1000] ;  /* 0x001000003f10783b */ /* 0x000e280000000200 */
[----:B------:R-:W1:Y:S04]  /*0db0*/  LDSM.16.M88.4 R12, [R63+0x1200] ;  /* 0x001200003f0c783b */ /* 0x000e680000000200 */
[----:B------:R-:W2:Y:S01]  /*0dc0*/  LDSM.16.MT88.4 R36, [R64+0x800] ;  /* 0x000800004024783b */ /* 0x000ea20000004200 */
[C---:B0-----:R-:W-:Y:S07]  /*0dd0*/  HMMA.16816.F32 R40, R44.reuse, R16, RZ ;  /* 0x000000102c28723c */ /* 0x041fee00000018ff */
[C---:B------:R-:W-:Y:S01]  /*0de0*/  IMAD.WIDE R16, R2.reuse, 0x2, R8 ;  /* 0x0000000202107825 */ /* 0x040fe200078e0208 */
[----:B-1----:R-:W-:Y:S07]  /*0df0*/  HMMA.16816.F32 R44, R44, R12, RZ ;  /* 0x0000000c2c2c723c */ /* 0x002fee00000018ff */
[----:B------:R-:W-:-:S09]  /*0e00*/  IMAD.WIDE R12, R2, 0x2, R50 ;  /* 0x00000002020c7825 */ /* 0x000fd200078e0232 */
[----:B--2---:R-:W-:Y:S01]  /*0e10*/  HMMA.16816.F32 R40, R36, R18, R40 ;  /* 0x000000122428723c */ /* 0x004fe20000001828 */
[----:B------:R0:W2:Y:S04]  /*0e20*/  LDG.E.U16 R18, [R12.64] ;  /* 0x000000040c127981 */ /* 0x0000a8000c1e1500 */
[----:B------:R1:W3:Y:S01]  /*0e30*/  LDG.E.U16 R19, [R16.64] ;  /* 0x0000000410137981 */ /* 0x0002e2000c1e1500 */
[----:B0-----:R-:W-:-:S04]  /*0e40*/  IMAD.WIDE R12, R2, 0x2, R10 ;  /* 0x00000002020c7825 */ /* 0x001fc800078e020a */
[----:B-1----:R-:W-:Y:S02]  /*0e50*/  IMAD.WIDE R16, R2, 0x2, R48 ;  /* 0x0000000202107825 */ /* 0x002fe400078e0230 */
[----:B------:R0:W4:Y:S04]  /*0e60*/  LDG.E.U16 R12, [R12.64] ;  /* 0x000000040c0c7981 */ /* 0x000128000c1e1500 */
[----:B------:R1:W5:Y:S01]  /*0e70*/  LDG.E.U16 R16, [R16.64] ;  /* 0x0000000410107981 */ /* 0x000362000c1e1500 */
[----:B------:R-:W-:Y:S03]  /*0e80*/  HMMA.16816.F32 R44, R36, R14, R44 ;  /* 0x0000000e242c723c */ /* 0x000fe6000000182c */
[----:B------:R-:W-:Y:S04]  /*0e90*/  BAR.SYNC.DEFER_BLOCKING 0x0 ;  /* 0x0000000000007b1d */ /* 0x000fe80000010000 */
[----:B------:R-:W-:-:S02]  /*0ea0*/  FMUL R15, R40, c[0x0][0x188] ;  /* 0x00006200280f7a20 */ /* 0x000fc40000400000 */
[----:B------:R-:W-:-:S05]  /*0eb0*/  FMUL R36, R41, c[0x0][0x188] ;  /* 0x0000620029247a20 */ /* 0x000fca0000400000 */
[----:B------:R-:W-:-:S10]  /*0ec0*/  FMNMX R37, R15, R36, !PT ;  /* 0x000000240f257209 */ /* 0x000fd40007800000 */
[----:B------:R-:W-:Y:S02]  /*0ed0*/  FMUL R14, R44, c[0x0][0x188] ;  /* 0x000062002c0e7a20 */ /* 0x000fe40000400000 */
[----:B------:R-:W-:-:S03]  /*0ee0*/  FMUL R15, R45, c[0x0][0x188] ;  /* 0x000062002d0f7a20 */ /* 0x000fc60000400000 */
[----:B------:R-:W-:Y:S01]  /*0ef0*/  FMNMX R14, R14, R37, !PT ;  /* 0x000000250e0e7209 */ /* 0x000fe20007800000 */
[----:B0-----:R-:W-:-:S03]  /*0f00*/  FMUL R13, R43, c[0x0][0x188] ;  /* 0x000062002b0d7a20 */ /* 0x001fc60000400000 */
[----:B------:R-:W-:Y:S01]  /*0f10*/  FMNMX R15, R15, R14, !PT ;  /* 0x0000000e0f0f7209 */ /* 0x000fe20007800000 */
[----:B------:R-:W-:-:S05]  /*0f20*/  FMUL R14, R42, c[0x0][0x188] ;  /* 0x000062002a0e7a20 */ /* 0x000fca0000400000 */
[----:B------:R-:W-:Y:S01]  /*0f30*/  FMNMX R14, R14, R13, !PT ;  /* 0x0000000d0e0e7209 */ /* 0x000fe20007800000 */
[----:B------:R-:W-:Y:S01]  /*0f40*/  FMUL R13, R46, c[0x0][0x188] ;  /* 0x000062002e0d7a20 */ /* 0x000fe20000400000 */
[----:B------:R-:W1:Y:S01]  /*0f50*/  SHFL.BFLY PT, R36, R15, 0x2, 0x1f ;  /* 0x0c401f000f247f89 */ /* 0x000e6200000e0000 */
[----:B------:R-:W-:-:S03]  /*0f60*/  FMUL R37, R47, c[0x0][0x188] ;  /* 0x000062002f257a20 */ /* 0x000fc60000400000 */
[----:B------:R-:W-:-:S04]  /*0f70*/  FMNMX R14, R13, R14, !PT ;  /* 0x0000000e0d0e7209 */ /* 0x000fc80007800000 */
[----:B------:R-:W-:-:S05]  /*0f80*/  FMNMX R37, R37, R14, !PT ;  /* 0x0000000e25257209 */ /* 0x000fca0007800000 */
[----:B------:R-:W0:Y:S01]  /*0f90*/  SHFL.BFLY PT, R14, R37, 0x2, 0x1f ;  /* 0x0c401f00250e7f89 */ /* 0x000e2200000e0000 */
[----:B-1----:R-:W-:-:S05]  /*0fa0*/  FMNMX R17, R15, R36, !PT ;  /* 0x000000240f117209 */ /* 0x002fca0007800000 */
[----:B------:R-:W1:Y:S01]  /*0fb0*/  SHFL.BFLY PT, R36, R17, 0x1, 0x1f ;  /* 0x0c201f0011247f89 */ /* 0x000e6200000e0000 */
[----:B0-----:R-:W-:-:S05]  /*0fc0*/  FMNMX R13, R37, R14, !PT ;  /* 0x0000000e250d7209 */ /* 0x001fca0007800000 */
[----:B------:R-:W0:Y:S01]  /*0fd0*/  SHFL.BFLY PT, R14, R13, 0x1, 0x1f ;  /* 0x0c201f000d0e7f89 */ /* 0x000e2200000e0000 */
[----:B-1----:R-:W-:-:S04]  /*0fe0*/  FMNMX R36, R17, R36, !PT ;  /* 0x0000002411247209 */ /* 0x002fc80007800000 */
[----:B------:R-:W-:-:S05]  /*0ff0*/  FMNMX R53, R36, R7, !PT ;  /* 0x0000000724357209 */ /* 0x000fca0007800000 */
[----:B------:R-:W-:Y:S01]  /*1000*/  FFMA R40, R40, c[0x0][0x188], -R53 ;  /* 0x0000620028287a23 */ /* 0x000fe20000000835 */
[----:B0-----:R-:W-:-:S03]  /*1010*/  FMNMX R37, R13, R14, !PT ;  /* 0x0000000e0d257209 */ /* 0x001fc60007800000 */
[----:B------:R-:W-:Y:S01]  /*1020*/  FMUL R15, R40, 1.4426950216293334961 ;  /* 0x3fb8aa3b280f7820 */ /* 0x000fe20000400000 */
[----:B------:R-:W-:Y:S01]  /*1030*/  FMNMX R40, R37, R52, !PT ;  /* 0x0000003425287209 */ /* 0x000fe20007800000 */
[----:B------:R-:W-:-:S04]  /*1040*/  FFMA R36, R41, c[0x0][0x188], -R53 ;  /* 0x0000620029247a23 */ /* 0x000fc80000000835 */
[--C-:B------:R-:W-:Y:S02]  /*1050*/  FFMA R42, R42, c[0x0][0x188], -R40.reuse ;  /* 0x000062002a2a7a23 */ /* 0x100fe40000000828 */
[----:B------:R-:W-:Y:S02]  /*1060*/  FFMA R43, R43, c[0x0][0x188], -R40 ;  /* 0x000062002b2b7a23 */ /* 0x000fe40000000828 */
[----:B------:R-:W-:Y:S02]  /*1070*/  FFMA R44, R44, c[0x0][0x188], -R53 ;  /* 0x000062002c2c7a23 */ /* 0x000fe40000000835 */
[----:B------:R-:W-:Y:S02]  /*1080*/  FMUL R42, R42, 1.4426950216293334961 ;  /* 0x3fb8aa3b2a2a7820 */ /* 0x000fe40000400000 */
[----:B------:R-:W-:Y:S02]  /*1090*/  FMUL R43, R43, 1.4426950216293334961 ;  /* 0x3fb8aa3b2b2b7820 */ /* 0x000fe40000400000 */
[----:B------:R-:W-:-:S02]  /*10a0*/  FMUL R36, R36, 1.4426950216293334961 ;  /* 0x3fb8aa3b24247820 */ /* 0x000fc40000400000 */
[--C-:B------:R-:W-:Y:S02]  /*10b0*/  FFMA R46, R46, c[0x0][0x188], -R40.reuse ;  /* 0x000062002e2e7a23 */ /* 0x100fe40000000828 */
[----:B------:R-:W-:Y:S02]  /*10c0*/  FMUL R13, R44, 1.4426950216293334961 ;  /* 0x3fb8aa3b2c0d7820 */ /* 0x000fe40000400000 */
[----:B------:R-:W-:Y:S01]  /*10d0*/  FFMA R45, R45, c[0x0][0x188], -R53 ;  /* 0x000062002d2d7a23 */ /* 0x000fe20000000835 */
[----:B------:R-:W-:Y:S01]  /*10e0*/  MUFU.EX2 R15, R15 ;  /* 0x0000000f000f7308 */ /* 0x000fe20000000800 */
[----:B------:R-:W-:Y:S02]  /*10f0*/  FFMA R47, R47, c[0x0][0x188], -R40 ;  /* 0x000062002f2f7a23 */ /* 0x000fe40000000828 */
[----:B------:R-:W-:Y:S02]  /*1100*/  FMUL R46, R46, 1.4426950216293334961 ;  /* 0x3fb8aa3b2e2e7820 */ /* 0x000fe40000400000 */
[----:B------:R-:W-:-:S03]  /*1110*/  FMUL R14, R45, 1.4426950216293334961 ;  /* 0x3fb8aa3b2d0e7820 */ /* 0x000fc60000400000 */
[----:B------:R-:W-:Y:S01]  /*1120*/  MUFU.EX2 R17, R36 ;  /* 0x0000002400117308 */ /* 0x000fe20000000800 */
[----:B------:R-:W-:-:S07]  /*1130*/  FMUL R47, R47, 1.4426950216293334961 ;  /* 0x3fb8aa3b2f2f7820 */ /* 0x000fce0000400000 */
[----:B------:R-:W-:Y:S08]  /*1140*/  MUFU.EX2 R42, R42 ;  /* 0x0000002a002a7308 */ /* 0x000ff00000000800 */
[----:B------:R-:W0:Y:S08]  /*1150*/  MUFU.EX2 R43, R43 ;  /* 0x0000002b002b7308 */ /* 0x000e300000000800 */
[----:B------:R-:W-:Y:S08]  /*1160*/  MUFU.EX2 R13, R13 ;  /* 0x0000000d000d7308 */ /* 0x000ff00000000800 */
[----:B------:R-:W-:Y:S01]  /*1170*/  MUFU.EX2 R14, R14 ;  /* 0x0000000e000e7308 */ /* 0x000fe20000000800 */
[----:B0-----:R-:W-:-:S02]  /*1180*/  FADD R44, R42, R43 ;  /* 0x0000002b2a2c7221 */ /* 0x001fc40000000000 */
[----:B------:R-:W-:Y:S02]  /*1190*/  FADD R7, -R53, R7 ;  /* 0x0000000735077221 */ /* 0x000fe40000000100 */
[----:B------:R-:W-:Y:S02]  /*11a0*/  FADD R41, -R40, R52 ;  /* 0x0000003428297221 */ /* 0x000fe40000000100 */
[----:B------:R-:W-:Y:S02]  /*11b0*/  FMUL R7, R7, 1.4426950216293334961 ;  /* 0x3fb8aa3b07077820 */ /* 0x000fe40000400000 */
[----:B------:R-:W-:-:S04]  /*11c0*/  FMUL R41, R41, 1.4426950216293334961 ;  /* 0x3fb8aa3b29297820 */ /* 0x000fc80000400000 */
[----:B------:R-:W0:Y:S08]  /*11d0*/  MUFU.EX2 R7, R7 ;  /* 0x0000000700077308 */ /* 0x000e300000000800 */
[----:B------:R-:W1:Y:S01]  /*11e0*/  MUFU.EX2 R41, R41 ;  /* 0x0000002900297308 */ /* 0x000e620000000800 */
[C---:B0-----:R-:W-:Y:S02]  /*11f0*/  FMUL R32, R7.reuse, R32 ;  /* 0x0000002007207220 */ /* 0x041fe40000400000 */
[----:B------:R-:W-:-:S02]  /*1200*/  FMUL R33, R7, R33 ;  /* 0x0000002107217220 */ /* 0x000fc40000400000 */
[C---:B-1----:R-:W-:Y:S02]  /*1210*/  FMUL R34, R41.reuse, R34 ;  /* 0x0000002229227220 */ /* 0x042fe40000400000 */
[----:B------:R-:W-:Y:S02]  /*1220*/  FMUL R35, R41, R35 ;  /* 0x0000002329237220 */ /* 0x000fe40000400000 */
[----:B------:R-:W-:Y:S01]  /*1230*/  FMUL R20, R7, R20 ;  /* 0x0000001407147220 */ /* 0x000fe20000400000 */
[----:B--2---:R-:W-:Y:S04]  /*1240*/  STS.U16 [R0+0x1000], R18 ;  /* 0x0010001200007388 */ /* 0x004fe80000000400 */
[----:B---3--:R0:W-:Y:S04]  /*1250*/  STS.U16 [R0+0x1100], R19 ;  /* 0x0011001300007388 */ /* 0x0081e80000000400 */
[----:B----4-:R1:W-:Y:S04]  /*1260*/  STS.U16 [R0+0x1200], R12 ;  /* 0x0012000c00007388 */ /* 0x0103e80000000400 */
[----:B-----5:R2:W-:Y:S04]  /*1270*/  STS.U16 [R0+0x1300], R16 ;  /* 0x0013001000007388 */ /* 0x0205e80000000400 */
[----:B------:R-:W-:Y:S06]  /*1280*/  BAR.SYNC.DEFER_BLOCKING 0x0 ;  /* 0x0000000000007b1d */ /* 0x000fec0000010000 */
[----:B0-----:R-:W0:Y:S01]  /*1290*/  MUFU.EX2 R19, R46 ;  /* 0x0000002e00137308 */ /* 0x001e220000000800 */
[----:B------:R-:W-:-:S07]  /*12a0*/  FADD R18, R15, R17 ;  /* 0x000000110f127221 */ /* 0x000fce0000000000 */
[----:B-1----:R-:W1:Y:S01]  /*12b0*/  MUFU.EX2 R12, R47 ;  /* 0x0000002f000c7308 */ /* 0x002e620000000800 */
[----:B--2---:R-:W-:Y:S01]  /*12c0*/  F2FP.PACK_AB R16, R17, R15 ;  /* 0x0000000f1110723e */ /* 0x004fe200000000ff */
[----:B------:R-:W-:Y:S01]  /*12d0*/  FADD R45, R13, R18 ;  /* 0x000000120d2d7221 */ /* 0x000fe20000000000 */
[----:B------:R-:W-:Y:S01]  /*12e0*/  LDSM.16.M88.4 R36, [R62+0x1000] ;  /* 0x001000003e24783b */ /* 0x000fe20000000200 */
[----:B0-----:R-:W-:Y:S01]  /*12f0*/  FADD R15, R19, R44 ;  /* 0x0000002c130f7221 */ /* 0x001fe20000000000 */
[----:B------:R-:W-:Y:S01]  /*1300*/  F2FP.PACK_AB R17, R43, R42 ;  /* 0x0000002a2b11723e */ /* 0x000fe200000000ff */
[----:B------:R-:W-:Y:S02]  /*1310*/  FADD R44, R14, R45 ;  /* 0x0000002d0e2c7221 */ /* 0x000fe40000000000 */
[----:B-1----:R-:W-:-:S03]  /*1320*/  FADD R42, R12, R15 ;  /* 0x0000000f0c2a7221 */ /* 0x002fc60000000000 */
[----:B------:R-:W-:Y:S04]  /*1330*/  SHFL.BFLY PT, R45, R44, 0x2, 0x1f ;  /* 0x0c401f002c2d7f89 */ /* 0x000fe800000e0000 */
[----:B------:R-:W0:Y:S01]  /*1340*/  SHFL.BFLY PT, R43, R42, 0x2, 0x1f ;  /* 0x0c401f002a2b7f89 */ /* 0x000e2200000e0000 */
[----:B------:R-:W-:Y:S02]  /*1350*/  F2FP.PACK_AB R18, R14, R13 ;  /* 0x0000000d0e12723e */ /* 0x000fe400000000ff */
[----:B------:R-:W-:Y:S02]  /*1360*/  F2FP.PACK_AB R19, R12, R19 ;  /* 0x000000130c13723e */ /* 0x000fe400000000ff */
[----:B------:R-:W1:Y:S01]  /*1370*/  LDSM.16.M88.4 R12, [R62+0x1200] ;  /* 0x001200003e0c783b */ /* 0x000e620000000200 */
[----:B------:R-:W-:-:S02]  /*1380*/  FMUL R21, R7, R21 ;  /* 0x0000001507157220 */ /* 0x000fc40000400000 */
[C---:B------:R-:W-:Y:S02]  /*1390*/  FMUL R22, R41.reuse, R22 ;  /* 0x0000001629167220 */ /* 0x040fe40000400000 */
[----:B------:R-:W-:Y:S02]  /*13a0*/  FMUL R23, R41, R23 ;  /* 0x0000001729177220 */ /* 0x000fe40000400000 */
[----:B0-----:R-:W-:Y:S01]  /*13b0*/  FADD R43, R42, R43 ;  /* 0x0000002b2a2b7221 */ /* 0x001fe20000000000 */
[C---:B------:R-:W-:Y:S07]  /*13c0*/  HMMA.16816.F32 R32, R16.reuse, R36, R32 ;  /* 0x000000241020723c */ /* 0x040fee0000001820 */
[----:B------:R-:W-:Y:S01]  /*13d0*/  FADD R36, R44, R45 ;  /* 0x0000002d2c247221 */ /* 0x000fe20000000000 */
[----:B------:R-:W-:Y:S01]  /*13e0*/  HMMA.16816.F32 R20, R16, R38, R20 ;  /* 0x000000261014723c */ /* 0x000fe20000001814 */
[----:B------:R-:W0:Y:S04]  /*13f0*/  SHFL.BFLY PT, R38, R43, 0x1, 0x1f ;  /* 0x0c201f002b267f89 */ /* 0x000e2800000e0000 */
[----:B------:R-:W2:Y:S01]  /*1400*/  SHFL.BFLY PT, R37, R36, 0x1, 0x1f ;  /* 0x0c201f0024257f89 */ /* 0x000ea200000e0000 */
[----:B------:R-:W-:Y:S01]  /*1410*/  IADD3 R3, R3, 0x10, RZ ;  /* 0x0000001003037810 */ /* 0x000fe20007ffe0ff */
[----:B------:R-:W-:-:S03]  /*1420*/  FMUL R24, R7, R24 ;  /* 0x0000001807187220 */ /* 0x000fc60000400000 */
[----:B------:R-:W-:Y:S01]  /*1430*/  ISETP.GE.AND P0, PT, R3, c[0x0][0x1d0], PT ;  /* 0x0000740003007a0c */ /* 0x000fe20003f06270 */
[----:B------:R-:W-:Y:S02]  /*1440*/  FMUL R25, R7, R25 ;  /* 0x0000001907197220 */ /* 0x000fe40000400000 */
[C---:B------:R-:W-:Y:S02]  /*1450*/  FMUL R26, R41.reuse, R26 ;  /* 0x0000001a291a7220 */ /* 0x040fe40000400000 */
[----:B------:R-:W-:Y:S02]  /*1460*/  FMUL R27, R41, R27 ;  /* 0x0000001b291b7220 */ /* 0x000fe40000400000 */
[C---:B------:R-:W-:Y:S02]  /*1470*/  FMUL R28, R7.reuse, R28 ;  /* 0x0000001c071c7220 */ /* 0x040fe40000400000 */
[----:B------:R-:W-:Y:S02]  /*1480*/  FMUL R29, R7, R29 ;  /* 0x0000001d071d7220 */ /* 0x000fe40000400000 */
[----:B------:R-:W-:-:S02]  /*1490*/  FMUL R30, R41, R30 ;  /* 0x0000001e291e7220 */ /* 0x000fc40000400000 */
[----:B------:R-:W-:Y:S01]  /*14a0*/  FMUL R31, R41, R31 ;  /* 0x0000001f291f7220 */ /* 0x000fe20000400000 */
[----:B-1----:R-:W-:Y:S01]  /*14b0*/  HMMA.16816.F32 R24, R16, R12, R24 ;  /* 0x0000000c1018723c */ /* 0x002fe20000001818 */
[----:B0-----:R-:W-:Y:S02]  /*14c0*/  FADD R38, R43, R38 ;  /* 0x000000262b267221 */ /* 0x001fe40000000000 */
[----:B--2---:R-:W-:-:S04]  /*14d0*/  FADD R37, R36, R37 ;  /* 0x0000002524257221 */ /* 0x004fc80000000000 */
[----:B------:R-:W-:Y:S01]  /*14e0*/  MOV R12, 0x10 ;  /* 0x00000010000c7802 */ /* 0x000fe20000000f00 */
[----:B------:R-:W-:Y:S01]  /*14f0*/  HMMA.16816.F32 R28, R16, R14, R28 ;  /* 0x0000000e101c723c */ /* 0x000fe2000000181c */
[----:B------:R-:W-:Y:S01]  /*1500*/  FFMA R4, R7, R4, R37 ;  /* 0x0000000407047223 */ /* 0x000fe20000000025 */
[----:B------:R-:W-:Y:S01]  /*1510*/  MOV R52, R40 ;  /* 0x0000002800347202 */ /* 0x000fe20000000f00 */
[----:B------:R-:W-:Y:S02]  /*1520*/  FFMA R6, R41, R6, R38 ;  /* 0x0000000629067223 */ /* 0x000fe40000000026 */
[C---:B------:R-:W-:Y:S02]  /*1530*/  IMAD R2, R12.reuse, c[0x0][0x1b4], R2 ;  /* 0x00006d000c027a24 */ /* 0x040fe400078e0202 */
[----:B------:R-:W-:Y:S02]  /*1540*/  IMAD R5, R12, c[0x0][0x1a4], R5 ;  /* 0x000069000c057a24 */ /* 0x000fe400078e0205 */
[----:B------:R-:W-:Y:S01]  /*1550*/  IMAD.MOV.U32 R7, RZ, RZ, R53 ;  /* 0x000000ffff077224 */ /* 0x000fe200078e0035 */
[----:B------:R-:W-:Y:S05]  /*1560*/  @!P0 BRA `(.L_x_1) ;  /* 0xfffff74000008947 */ /* 0x000fea000383ffff */
.L_x_0:
[C---:B------:R-:W-:Y:S01]  /*1570*/  LOP3.LUT R0, R67.reuse, 0x60, RZ, 0xc0, !PT ;  /* 0x0000006043007812 */ /* 0x040fe200078ec0ff */
[----:B------:R-:W0:Y:S01]  /*1580*/  S2R R55, SR_CTAID.Y ;  /* 0x0000000000377919 */ /* 0x000e220000002600 */
[----:B------:R-:W-:Y:S01]  /*1590*/  IMAD.MOV.U32 R36, RZ, RZ, R6 ;  /* 0x000000ffff247224 */ /* 0x000fe200078e0006 */
[----:B------:R-:W-:Y:S01]  /*15a0*/  SHF.R.U32.HI R6, RZ, 0x1, R67 ;  /* 0x00000001ff067819 */ /* 0x000fe20000011643 */
[----:B------:R-:W-:Y:S01]  /*15b0*/  IMAD.SHL.U32 R10, R67, 0x8, RZ ;  /* 0x00000008430a7824 */ /* 0x000fe200078e00ff */
[----:B------:R-:W-:Y:S01]  /*15c0*/  MOV R5, R20 ;  /* 0x0000001400057202 */ /* 0x000fe20000000f00 */
[----:B------:R-:W-:Y:S01]  /*15d0*/  IMAD R69, R69, 0x2, R0 ;  /* 0x0000000245457824 */ /* 0x000fe200078e0200 */
[----:B------:R-:W-:Y:S01]  /*15e0*/  SHF.L.U32 R0, R67, 0x2, RZ ;  /* 0x0000000243007819 */ /* 0x000fe200000006ff */
[----:B------:R-:W-:Y:S01]  /*15f0*/  IMAD.MOV.U32 R2, RZ, RZ, R21 ;  /* 0x000000ffff027224 */ /* 0x000fe200078e0015 */
[C---:B------:R-:W-:Y:S01]  /*1600*/  FSETP.GEU.AND P3, PT, R36.reuse, 1.175494350822287508e-38, PT ;  /* 0x008000002400780b */ /* 0x040fe20003f6e000 */
[----:B------:R-:W-:Y:S01]  /*1610*/  FMUL R21, R36, 8388608 ;  /* 0x4b00000024157820 */ /* 0x000fe20000400000 */
[----:B------:R-:W-:Y:S01]  /*1620*/  LOP3.LUT R20, R10, 0x38, RZ, 0xc0, !PT ;  /* 0x000000380a147812 */ /* 0x000fe200078ec0ff */
[----:B------:R-:W-:Y:S01]  /*1630*/  FMUL R11, R4, 8388608 ;  /* 0x4b000000040b7820 */ /* 0x000fe20000400000 */
[----:B------:R-:W-:Y:S01]  /*1640*/  LOP3.LUT R13, R0, 0xc0, RZ, 0xc0, !PT ;  /* 0x000000c0000d7812 */ /* 0x000fe200078ec0ff */
[----:B------:R-:W-:Y:S01]  /*1650*/  IMAD.MOV.U32 R9, RZ, RZ, R23 ;  /* 0x000000ffff097224 */ /* 0x000fe200078e0017 */
[----:B------:R-:W-:Y:S01]  /*1660*/  LOP3.LUT R10, R6, 0x4, RZ, 0xc0, !PT ;  /* 0x00000004060a7812 */ /* 0x000fe200078ec0ff */
[----:B------:R-:W-:Y:S01]  /*1670*/  IMAD R16, R65, c[0x0][0x1c4], RZ ;  /* 0x0000710041107a24 */ /* 0x000fe200078e02ff */
[----:B------:R-:W-:Y:S01]  /*1680*/  FSEL R21, R21, R36, !P3 ;  /* 0x0000002415157208 */ /* 0x000fe20005800000 */
[----:B------:R-:W-:Y:S01]  /*1690*/  IMAD.MOV.U32 R3, RZ, RZ, R25 ;  /* 0x000000ffff037224 */ /* 0x000fe200078e0019 */
[----:B------:R-:W-:Y:S01]  /*16a0*/  FSETP.GEU.AND P2, PT, R4, 1.175494350822287508e-38, PT ;  /* 0x008000000400780b */ /* 0x000fe20003f4e000 */
[----:B------:R-:W-:Y:S01]  /*16b0*/  IMAD.SHL.U32 R18, R16, 0x2, RZ ;  /* 0x0000000210127824 */ /* 0x000fe200078e00ff */
[----:B------:R-:W-:Y:S01]  /*16c0*/  IADD3 R20, R10, R20, R13 ;  /* 0x000000140a147210 */ /* 0x000fe20007ffe00d */
[----:B------:R-:W-:Y:S01]  /*16d0*/  IMAD.SHL.U32 R69, R69, 0x4, RZ ;  /* 0x0000000445457824 */ /* 0x000fe200078e00ff */
[----:B------:R-:W-:Y:S01]  /*16e0*/  IADD3 R10, R21, -0x3f3504f3, RZ ;  /* 0xc0cafb0d150a7810 */ /* 0x000fe20007ffe0ff */
[----:B------:R-:W-:Y:S01]  /*16f0*/  BAR.SYNC.DEFER_BLOCKING 0x0 ;  /* 0x0000000000007b1d */ /* 0x000fe20000010000 */
[----:B------:R-:W-:Y:S01]  /*1700*/  SHF.L.U32 R14, R67, 0x5, RZ ;  /* 0x00000005430e7819 */ /* 0x000fe200000006ff */
[----:B------:R-:W-:Y:S01]  /*1710*/  IMAD R68, R68, c[0x0][0x1c8], RZ ;  /* 0x0000720044447a24 */ /* 0x000fe200078e02ff */
[----:B------:R-:W-:Y:S01]  /*1720*/  FSEL R0, R11, R4, !P2 ;  /* 0x000000040b007208 */ /* 0x000fe20005000000 */
[----:B0-----:R-:W-:Y:S01]  /*1730*/  IMAD R11, R55, c[0x0][0x1c0], RZ ;  /* 0x00007000370b7a24 */ /* 0x001fe200078e02ff */
[----:B------:R-:W-:Y:S01]  /*1740*/  LOP3.LUT R10, R10, 0xff800000, RZ, 0xc0, !PT ;  /* 0xff8000000a0a7812 */ /* 0x000fe200078ec0ff */
[----:B------:R-:W-:Y:S01]  /*1750*/  IMAD.MOV.U32 R41, RZ, RZ, c[0x0][0x1c8] ;  /* 0x00007200ff297624 */ /* 0x000fe200078e00ff */
[----:B------:R-:W-:Y:S01]  /*1760*/  FSETP.GT.AND P1, PT, |R36|, 8.50705917302346158658e+37, PT ;  /* 0x7e8000002400780b */ /* 0x000fe20003f24200 */
[----:B------:R-:W0:Y:S01]  /*1770*/  S2R R56, SR_TID.X ;  /* 0x0000000000387919 */ /* 0x000e220000002100 */
[----:B------:R-:W-:-:S02]  /*1780*/  MOV R12, R26 ;  /* 0x0000001a000c7202 */ /* 0x000fc40000000f00 */
[----:B------:R-:W-:Y:S02]  /*1790*/  LOP3.LUT R17, R14, 0x60, RZ, 0xc0, !PT ;  /* 0x000000600e117812 */ /* 0x000fe400078ec0ff */
[C---:B------:R-:W-:Y:S01]  /*17a0*/  LOP3.LUT R26, R67.reuse, 0xc, RZ, 0xc0, !PT ;  /* 0x0000000c431a7812 */ /* 0x040fe200078ec0ff */
[----:B------:R-:W1:Y:S01]  /*17b0*/  I2F R14, R10 ;  /* 0x0000000a000e7306 */ /* 0x000e620000201400 */
[----:B------:R-:W-:Y:S02]  /*17c0*/  IADD3 R6, R0, -0x3f3504f3, RZ ;  /* 0xc0cafb0d00067810 */ /* 0x000fe40007ffe0ff */
[----:B------:R-:W-:Y:S01]  /*17d0*/  FSEL R23, RZ, -23, P3 ;  /* 0xc1b80000ff177808 */ /* 0x000fe20001800000 */
[----:B------:R-:W-:Y:S01]  /*17e0*/  IMAD R17, R26, 0x100, R17 ;  /* 0x000001001a117824 */ /* 0x000fe200078e0211 */
[C---:B------:R-:W-:Y:S01]  /*17f0*/  FSETP.GEU.AND P3, PT, |R36|.reuse, 1.175494350822287508e-38, PT ;  /* 0x008000002400780b */ /* 0x040fe20003f6e200 */
[----:B------:R-:W-:Y:S01]  /*1800*/  @P1 FMUL R36, R36, 0.25 ;  /* 0x3e80000024241820 */ /* 0x000fe20000400000 */
[----:B------:R-:W-:Y:S01]  /*1810*/  LOP3.LUT R15, R6, 0xff800000, RZ, 0xc0, !PT ;  /* 0xff800000060f7812 */ /* 0x000fe200078ec0ff */
[----:B------:R-:W-:Y:S01]  /*1820*/  @P1 FMUL R30, R30, 0.25 ;  /* 0x3e8000001e1e1820 */ /* 0x000fe20000400000 */
[----:B------:R-:W-:Y:S01]  /*1830*/  LOP3.LUT R6, R67, 0x70, RZ, 0xc0, !PT ;  /* 0x0000007043067812 */ /* 0x000fe200078ec0ff */
[----:B------:R-:W-:Y:S01]  /*1840*/  @P1 FMUL R12, R12, 0.25 ;  /* 0x3e8000000c0c1820 */ /* 0x000fe20000400000 */
[C---:B------:R-:W-:Y:S01]  /*1850*/  SHF.L.U32 R25, R11.reuse, 0x1, RZ ;  /* 0x000000010b197819 */ /* 0x040fe200000006ff */
[----:B------:R-:W2:Y:S01]  /*1860*/  I2F R13, R15 ;  /* 0x0000000f000d7306 */ /* 0x000ea20000201400 */
[----:B------:R-:W-:Y:S01]  /*1870*/  MOV R7, R22 ;  /* 0x0000001600077202 */ /* 0x000fe20000000f00 */
[----:B------:R-:W-:Y:S01]  /*1880*/  IMAD.HI R22, R11, 0x2, RZ ;  /* 0x000000020b167827 */ /* 0x000fe200078e02ff */
[----:B------:R-:W-:-:S02]  /*1890*/  LEA R19, R6, R17, 0x3 ;  /* 0x0000001106137211 */ /* 0x000fc400078e18ff */
[----:B------:R-:W-:Y:S01]  /*18a0*/  MOV R8, R24 ;  /* 0x0000001800087202 */ /* 0x000fe20000000f00 */
[----:B------:R-:W-:Y:S01]  /*18b0*/  IMAD.HI R17, R16, 0x2, RZ ;  /* 0x0000000210117827 */ /* 0x000fe200078e02ff */
[----:B------:R-:W-:Y:S02]  /*18c0*/  IADD3 R25, P4, P5, R18, c[0x0][0x178], R25 ;  /* 0x00005e0012197a10 */ /* 0x000fe40007d9e019 */
[----:B------:R-:W-:Y:S01]  /*18d0*/  FSEL R24, RZ, -23, P2 ;  /* 0xc1b80000ff187808 */ /* 0x000fe20001000000 */
[----:B------:R-:W-:Y:S01]  /*18e0*/  @!P3 FMUL R36, R36, 16777216 ;  /* 0x4b8000002424b820 */ /* 0x000fe20000400000 */
[----:B------:R-:W-:Y:S01]  /*18f0*/  FSETP.GT.AND P2, PT, |R4|, 8.50705917302346158658e+37, PT ;  /* 0x7e8000000400780b */ /* 0x000fe20003f44200 */
[----:B-1----:R-:W-:Y:S01]  /*1900*/  FFMA.FTZ R23, R14, 1.1920928955078125e-07, R23 ;  /* 0x340000000e177823 */ /* 0x002fe20000010017 */
[----:B------:R-:W-:Y:S01]  /*1910*/  IADD3.X R22, R17, c[0x0][0x17c], R22, P4, P5 ;  /* 0x00005f0011167a10 */ /* 0x000fe200027ea416 */
[----:B------:R-:W1:Y:S01]  /*1920*/  MUFU.RCP R14, R36 ;  /* 0x00000024000e7308 */ /* 0x000e620000001000 */
[----:B------:R-:W-:Y:S01]  /*1930*/  FSETP.GEU.AND P4, PT, |R4|, 1.175494350822287508e-38, PT ;  /* 0x008000000400780b */ /* 0x000fe20003f8e200 */
[----:B------:R-:W-:Y:S01]  /*1940*/  @P1 FMUL R7, R7, 0.25 ;  /* 0x3e80000007071820 */ /* 0x000fe20000400000 */
[----:B------:R-:W-:Y:S01]  /*1950*/  SHF.R.S32.HI R6, RZ, 0x4, R67 ;  /* 0x00000004ff067819 */ /* 0x000fe20000011443 */
[----:B--2---:R-:W-:Y:S01]  /*1960*/  FFMA.FTZ R24, R13, 1.1920928955078125e-07, R24 ;  /* 0x340000000d187823 */ /* 0x004fe20000010018 */
[----:B------:R-:W-:Y:S01]  /*1970*/  LEA R26, R26, R19, 0x1 ;  /* 0x000000131a1a7211 */ /* 0x000fe200078e08ff */
[----:B------:R-:W-:Y:S01]  /*1980*/  @!P3 FMUL R7, R7, 16777216 ;  /* 0x4b8000000707b820 */ /* 0x000fe20000400000 */
[----:B------:R-:W-:Y:S01]  /*1990*/  SGXT R6, R6, 0x1 ;  /* 0x000000010606781a */ /* 0x000fe20000000200 */
[----:B------:R-:W-:Y:S01]  /*19a0*/  IMAD.MOV.U32 R13, RZ, RZ, 0x3dc6b27f ;  /* 0x3dc6b27fff0d7424 */ /* 0x000fe200078e00ff */
[----:B------:R-:W-:Y:S01]  /*19b0*/  IADD3 R50, R21, -R10, RZ ;  /* 0x8000000a15327210 */ /* 0x000fe20007ffe0ff */
[----:B------:R-:W-:Y:S01]  /*19c0*/  @P2 FMUL R4, R4, 0.25 ;  /* 0x3e80000004042820 */ /* 0x000fe20000400000 */
[----:B------:R-:W-:Y:S01]  /*19d0*/  LOP3.LUT R11, R69, 0x408, R6, 0x78, !PT ;  /* 0x00000408450b7812 */ /* 0x000fe200078e7806 */
[----:B------:R-:W-:Y:S01]  /*19e0*/  @P1 FMUL R9, R9, 0.25 ;  /* 0x3e80000009091820 */ /* 0x000fe20000400000 */
[----:B------:R-:W-:Y:S01]  /*19f0*/  IADD3 R6, R0, -R15, RZ ;  /* 0x8000000f00067210 */ /* 0x000fe20007ffe0ff */
[----:B------:R-:W-:Y:S01]  /*1a00*/  @!P4 FMUL R4, R4, 16777216 ;  /* 0x4b8000000404c820 */ /* 0x000fe20000400000 */
[----:B------:R-:W-:Y:S01]  /*1a10*/  LOP3.LUT R43, R26, 0x8, RZ, 0x3c, !PT ;  /* 0x000000081a2b7812 */ /* 0x000fe200078e3cff */
[----:B-1----:R-:W-:Y:S01]  /*1a20*/  FMUL R19, R14, R7 ;  /* 0x000000070e137220 */ /* 0x002fe20000400000 */
[----:B0-----:R-:W-:Y:S01]  /*1a30*/  SHF.L.U32 R56, R56, 0x1, RZ ;  /* 0x0000000138387819 */ /* 0x001fe200000006ff */
[----:B------:R-:W-:Y:S01]  /*1a40*/  FADD R6, R6, -1 ;  /* 0xbf80000006067421 */ /* 0x000fe20000000000 */
[----:B------:R-:W0:Y:S01]  /*1a50*/  MUFU.RCP R17, R4 ;  /* 0x0000000400117308 */ /* 0x000e220000001000 */
[----:B------:R-:W-:Y:S01]  /*1a60*/  @P2 FMUL R8, R8, 0.25 ;  /* 0x3e80000008082820 */ /* 0x000fe20000400000 */
[----:B------:R-:W-:Y:S01]  /*1a70*/  LOP3.LUT P0, RZ, R67, 0x40, RZ, 0xc0, !PT ;  /* 0x0000004043ff7812 */ /* 0x000fe2000780c0ff */
[----:B------:R-:W-:-:S02]  /*1a80*/  FFMA.FTZ R7, R6, R13, -0.16845393180847167969 ;  /* 0xbe2c7f3006077423 */ /* 0x000fc4000001000d */
[----:B------:R-:W-:Y:S02]  /*1a90*/  @!P3 FMUL R30, R30, 16777216 ;  /* 0x4b8000001e1eb820 */ /* 0x000fe40000400000 */
[----:B------:R-:W-:Y:S02]  /*1aa0*/  FFMA.FTZ R7, R6, R7, 0.1716887056827545166 ;  /* 0x3e2fcf2a06077423 */ /* 0x000fe40000010007 */
[----:B------:R-:W-:Y:S02]  /*1ab0*/  @!P3 FMUL R12, R12, 16777216 ;  /* 0x4b8000000c0cb820 */ /* 0x000fe40000400000 */
[----:B------:R-:W-:Y:S02]  /*1ac0*/  @P2 FMUL R29, R29, 0.25 ;  /* 0x3e8000001d1d2820 */ /* 0x000fe40000400000 */
[----:B------:R-:W-:Y:S02]  /*1ad0*/  @P2 FMUL R3, R3, 0.25 ;  /* 0x3e80000003032820 */ /* 0x000fe40000400000 */
[----:B------:R-:W-:-:S02]  /*1ae0*/  @P1 FMUL R31, R31, 0.25 ;  /* 0x3e8000001f1f1820 */ /* 0x000fc40000400000 */
[----:B------:R-:W-:Y:S02]  /*1af0*/  @P1 FMUL R27, R27, 0.25 ;  /* 0x3e8000001b1b1820 */ /* 0x000fe40000400000 */
[----:B------:R-:W-:Y:S02]  /*1b00*/  FFMA.FTZ R7, R6, R7, -0.17900948226451873779 ;  /* 0xbe374e4306077423 */ /* 0x000fe40000010007 */
[----:B------:R-:W-:Y:S02]  /*1b10*/  @!P3 FMUL R9, R9, 16777216 ;  /* 0x4b8000000909b820 */ /* 0x000fe40000400000 */
[----:B------:R-:W-:Y:S02]  /*1b20*/  @!P4 FMUL R8, R8, 16777216 ;  /* 0x4b8000000808c820 */ /* 0x000fe40000400000 */
[----:B------:R-:W-:Y:S02]  /*1b30*/  @P2 FMUL R28, R28, 0.25 ;  /* 0x3e8000001c1c2820 */ /* 0x000fe40000400000 */
[----:B------:R-:W-:-:S02]  /*1b40*/  @P2 FMUL R5, R5, 0.25 ;  /* 0x3e80000005052820 */ /* 0x000fc40000400000 */
[----:B------:R-:W-:Y:S02]  /*1b50*/  @P2 FMUL R32, R32, 0.25 ;  /* 0x3e80000020202820 */ /* 0x000fe40000400000 */
[C---:B------:R-:W-:Y:S02]  /*1b60*/  FMUL R15, R14.reuse, R30 ;  /* 0x0000001e0e0f7220 */ /* 0x040fe40000400000 */
[----:B------:R-:W-:Y:S02]  /*1b70*/  FMUL R12, R14, R12 ;  /* 0x0000000c0e0c7220 */ /* 0x000fe40000400000 */
[----:B------:R-:W-:Y:S02]  /*1b80*/  @P2 FMUL R2, R2, 0.25 ;  /* 0x3e80000002022820 */ /* 0x000fe40000400000 */
[----:B------:R-:W-:Y:S01]  /*1b90*/  @!P4 FMUL R29, R29, 16777216 ;  /* 0x4b8000001d1dc820 */ /* 0x000fe20000400000 */
[----:B------:R-:W-:Y:S01]  /*1ba0*/  F2FP.PACK_AB R15, R15, R12 ;  /* 0x0000000c0f0f723e */ /* 0x000fe200000000ff */
[----:B------:R-:W-:Y:S01]  /*1bb0*/  @!P4 FMUL R3, R3, 16777216 ;  /* 0x4b8000000303c820 */ /* 0x000fe20000400000 */
[----:B------:R-:W-:Y:S01]  /*1bc0*/  LEA R12, R41, R68, 0x1 ;  /* 0x00000044290c7211 */ /* 0x000fe200078e08ff */
[----:B------:R-:W-:-:S02]  /*1bd0*/  @P1 FMUL R35, R35, 0.25 ;  /* 0x3e80000023231820 */ /* 0x000fc40000400000 */
[----:B------:R-:W-:Y:S02]  /*1be0*/  @!P3 FMUL R31, R31, 16777216 ;  /* 0x4b8000001f1fb820 */ /* 0x000fe40000400000 */
[----:B------:R-:W-:Y:S02]  /*1bf0*/  @!P3 FMUL R27, R27, 16777216 ;  /* 0x4b8000001b1bb820 */ /* 0x000fe40000400000 */
[----:B------:R-:W-:Y:S02]  /*1c00*/  FFMA.FTZ R7, R6, R7, 0.20512372255325317383 ;  /* 0x3e520bf406077423 */ /* 0x000fe40000010007 */
[----:B------:R-:W-:Y:S01]  /*1c10*/  @P2 FMUL R33, R33, 0.25 ;  /* 0x3e80000021212820 */ /* 0x000fe20000400000 */
[----:B------:R-:W-:Y:S01]  /*1c20*/  ISETP.GE.U32.AND P2, PT, R0, 0x7f800000, PT ;  /* 0x7f8000000000780c */ /* 0x000fe20003f46070 */
[----:B------:R-:W-:Y:S01]  /*1c30*/  @P1 FMUL R34, R34, 0.25 ;  /* 0x3e80000022221820 */ /* 0x000fe20000400000 */
[----:B------:R-:W-:Y:S01]  /*1c40*/  ISETP.GE.U32.AND P1, PT, R21, 0x7f800000, PT ;  /* 0x7f8000001500780c */ /* 0x000fe20003f26070 */
[----:B------:R-:W-:-:S02]  /*1c50*/  FMUL R18, R14, R9 ;  /* 0x000000090e127220 */ /* 0x000fc40000400000 */
[----:B0-----:R-:W-:Y:S02]  /*1c60*/  FMUL R9, R17, R8 ;  /* 0x0000000811097220 */ /* 0x001fe40000400000 */
[----:B------:R-:W-:Y:S02]  /*1c70*/  @!P4 FMUL R28, R28, 16777216 ;  /* 0x4b8000001c1cc820 */ /* 0x000fe40000400000 */
[----:B------:R-:W-:Y:S02]  /*1c80*/  @!P4 FMUL R5, R5, 16777216 ;  /* 0x4b8000000505c820 */ /* 0x000fe40000400000 */
[----:B------:R-:W-:Y:S02]  /*1c90*/  @!P4 FMUL R32, R32, 16777216 ;  /* 0x4b8000002020c820 */ /* 0x000fe40000400000 */
[----:B------:R-:W-:Y:S02]  /*1ca0*/  @!P4 FMUL R2, R2, 16777216 ;  /* 0x4b8000000202c820 */ /* 0x000fe40000400000 */
[----:B------:R-:W-:-:S02]  /*1cb0*/  FMUL R29, R17, R29 ;  /* 0x0000001d111d7220 */ /* 0x000fc40000400000 */
[----:B------:R-:W-:Y:S02]  /*1cc0*/  FMUL R8, R17, R3 ;  /* 0x0000000311087220 */ /* 0x000fe40000400000 */
[----:B------:R-:W-:Y:S02]  /*1cd0*/  @!P3 FMUL R35, R35, 16777216 ;  /* 0x4b8000002323b820 */ /* 0x000fe40000400000 */
[C---:B------:R-:W-:Y:S01]  /*1ce0*/  FMUL R16, R14.reuse, R31 ;  /* 0x0000001f0e107220 */ /* 0x040fe20000400000 */
[----:B------:R-:W-:Y:S01]  /*1cf0*/  F2FP.PACK_AB R3, R29, R8 ;  /* 0x000000081d03723e */ /* 0x000fe200000000ff */
[----:B------:R-:W-:Y:S02]  /*1d00*/  FMUL R27, R14, R27 ;  /* 0x0000001b0e1b7220 */ /* 0x000fe40000400000 */
[----:B------:R-:W-:Y:S02]  /*1d10*/  FFMA.FTZ R7, R6, R7, -0.24046532809734344482 ;  /* 0xbe763c8b06077423 */ /* 0x000fe40000010007 */
[----:B------:R-:W-:Y:S01]  /*1d20*/  @!P4 FMUL R33, R33, 16777216 ;  /* 0x4b8000002121c820 */ /* 0x000fe20000400000 */
[----:B------:R-:W-:Y:S01]  /*1d30*/  F2FP.PACK_AB R29, R16, R27 ;  /* 0x0000001b101d723e */ /* 0x000fe200000000ff */
[----:B------:R-:W-:Y:S01]  /*1d40*/  @!P3 FMUL R34, R34, 16777216 ;  /* 0x4b8000002222b820 */ /* 0x000fe20000400000 */
[----:B------:R-:W-:Y:S01]  /*1d50*/  LEA R8, P3, R68, R25, 0x1 ;  /* 0x0000001944087211 */ /* 0x000fe200078608ff */
[----:B------:R-:W-:-:S02]  /*1d60*/  FMUL R28, R17, R28 ;  /* 0x0000001c111c7220 */ /* 0x000fc40000400000 */
[C---:B------:R-:W-:Y:S02]  /*1d70*/  FMUL R4, R17.reuse, R5 ;  /* 0x0000000511047220 */ /* 0x040fe40000400000 */
[C---:B------:R-:W-:Y:S01]  /*1d80*/  FMUL R31, R17.reuse, R32 ;  /* 0x00000020111f7220 */ /* 0x040fe20000400000 */
[----:B------:R-:W-:Y:S01]  /*1d90*/  F2FP.PACK_AB R5, R28, R9 ;  /* 0x000000091c05723e */ /* 0x000fe200000000ff */
[C---:B------:R-:W-:Y:S01]  /*1da0*/  FMUL R2, R17.reuse, R2 ;  /* 0x0000000211027220 */ /* 0x040fe20000400000 */
[----:B------:R-:W-:Y:S01]  /*1db0*/  LEA.HI.X.SX32 R9, R68, R22, 0x1, P3 ;  /* 0x0000001644097211 */ /* 0x000fe200018f0eff */
[----:B------:R-:W-:Y:S01]  /*1dc0*/  FMUL R35, R14, R35 ;  /* 0x000000230e237220 */ /* 0x000fe20000400000 */
[----:B------:R-:W-:Y:S01]  /*1dd0*/  F2FP.PACK_AB R4, R4, R31 ;  /* 0x0000001f0404723e */ /* 0x000fe200000000ff */
[----:B------:R-:W-:Y:S01]  /*1de0*/  FFMA.FTZ R7, R6, R7, 0.28857114911079406738 ;  /* 0x3e93bf9906077423 */ /* 0x000fe20000010007 */
[----:B------:R-:W-:Y:S01]  /*1df0*/  LOP3.LUT R32, R26, 0x10, RZ, 0x3c, !PT ;  /* 0x000000101a207812 */ /* 0x000fe200078e3cff */
[----:B------:R-:W-:Y:S01]  /*1e00*/  FMUL R17, R17, R33 ;  /* 0x0000002111117220 */ /* 0x000fe20000400000 */
[----:B------:R-:W-:Y:S01]  /*1e10*/  F2FP.PACK_AB R28, R18, R35 ;  /* 0x00000023121c723e */ /* 0x000fe200000000ff */
[----:B------:R-:W-:Y:S01]  /*1e20*/  FMUL R14, R14, R34 ;  /* 0x000000220e0e7220 */ /* 0x000fe20000400000 */
[----:B------:R0:W-:Y:S01]  /*1e30*/  STS.64 [R11], R4 ;  /* 0x000000040b007388 */ /* 0x0001e20000000a00 */
[----:B------:R-:W-:Y:S01]  /*1e40*/  IMAD R16, R41, 0x2, R12 ;  /* 0x0000000229107824 */ /* 0x000fe200078e020c */
[----:B------:R-:W-:Y:S01]  /*1e50*/  F2FP.PACK_AB R2, R2, R17 ;  /* 0x000000110202723e */ /* 0x000fe200000000ff */
[----:B------:R-:W-:Y:S01]  /*1e60*/  FFMA.FTZ R7, R6, R7, -0.36067417263984680176 ;  /* 0xbeb8aa4906077423 */ /* 0x000fe20000010007 */
[----:B------:R-:W-:Y:S01]  /*1e70*/  F2FP.PACK_AB R14, R19, R14 ;  /* 0x0000000e130e723e */ /* 0x000fe200000000ff */
[----:B------:R-:W-:Y:S01]  /*1e80*/  FADD R50, R50, -1 ;  /* 0xbf80000032327421 */ /* 0x000fe20000000000 */
[----:B------:R-:W-:Y:S01]  /*1e90*/  LOP3.LUT R17, R11, 0x10, RZ, 0x3c, !PT ;  /* 0x000000100b117812 */ /* 0x000fe200078e3cff */
[----:B------:R-:W-:Y:S01]  /*1ea0*/  FFMA.FTZ R7, R6, R7, 0.48089820146560668945 ;  /* 0x3ef6384a06077423 */ /* 0x000fe20000010007 */
[----:B------:R-:W-:Y:S01]  /*1eb0*/  LEA R18, R41, R16, 0x1 ;  /* 0x0000001029127211 */ /* 0x000fe200078e08ff */
[----:B------:R1:W-:Y:S01]  /*1ec0*/  STS.64 [R11+0x200], R2 ;  /* 0x000200020b007388 */ /* 0x0003e20000000a00 */
[----:B------:R-:W-:Y:S01]  /*1ed0*/  LOP3.LUT R34, R26, 0x18, RZ, 0x3c, !PT ;  /* 0x000000181a227812 */ /* 0x000fe200078e3cff */
[----:B------:R-:W-:Y:S01]  /*1ee0*/  FFMA.FTZ R7, R6, R7, -0.72134751081466674805 ;  /* 0xbf38aa3b06077423 */ /* 0x000fe20000010007 */
[----:B0-----:R-:W-:Y:S01]  /*1ef0*/  LEA R4, P5, R16, R25, 0x1 ;  /* 0x0000001910047211 */ /* 0x001fe200078a08ff */
[----:B------:R0:W-:Y:S02]  /*1f00*/  STS.64 [R17+0x800], R14 ;  /* 0x0008000e11007388 */ /* 0x0001e40000000a00 */
[----:B------:R-:W-:Y:S01]  /*1f10*/  FMUL R7, R6, R7 ;  /* 0x0000000706077220 */ /* 0x000fe20000400000 */
[----:B------:R-:W-:Y:S01]  /*1f20*/  LEA.HI.X.SX32 R5, R16, R22, 0x1, P5 ;  /* 0x0000001610057211 */ /* 0x000fe200028f0eff */
[----:B------:R2:W-:Y:S02]  /*1f30*/  STS.64 [R17+0xa00], R28 ;  /* 0x000a001c11007388 */ /* 0x0005e40000000a00 */
[----:B------:R-:W-:-:S02]  /*1f40*/  FMUL R7, R6, R7 ;  /* 0x0000000706077220 */ /* 0x000fc40000400000 */
[----:B------:R-:W-:Y:S01]  /*1f50*/  BAR.SYNC.DEFER_BLOCKING 0x0 ;  /* 0x0000000000007b1d */ /* 0x000fe20000010000 */
[-C--:B-1----:R-:W-:Y:S01]  /*1f60*/  LEA R2, P3, R18, R25.reuse, 0x1 ;  /* 0x0000001912027211 */ /* 0x082fe200078608ff */
[----:B------:R-:W-:Y:S01]  /*1f70*/  FFMA.FTZ R51, R6, 1.4426950216293334961, R7 ;  /* 0x3fb8aa3b06337823 */ /* 0x000fe20000010007 */
[----:B------:R-:W-:Y:S01]  /*1f80*/  LEA R6, P4, R12, R25, 0x1 ;  /* 0x000000190c067211 */ /* 0x000fe200078808ff */
[C---:B0-----:R-:W-:Y:S01]  /*1f90*/  IMAD R14, R41.reuse, 0x2, R18 ;  /* 0x00000002290e7824 */ /* 0x041fe200078e0212 */
[-C--:B------:R-:W-:Y:S01]  /*1fa0*/  LEA.HI.X.SX32 R3, R18, R22.reuse, 0x1, P3 ;  /* 0x0000001612037211 */ /* 0x080fe200018f0eff */
[----:B------:R-:W-:Y:S01]  /*1fb0*/  FFMA.FTZ R15, R50, R13, -0.16845393180847167969 ;  /* 0xbe2c7f30320f7423 */ /* 0x000fe2000001000d */
[----:B------:R-:W-:Y:S01]  /*1fc0*/  LEA.HI.X.SX32 R7, R12, R22, 0x1, P4 ;  /* 0x000000160c077211 */ /* 0x000fe200020f0eff */
[----:B------:R-:W-:Y:S01]  /*1fd0*/  IMAD R16, R41, 0x2, R14 ;  /* 0x0000000229107824 */ /* 0x000fe200078e020e */
[----:B------:R-:W-:Y:S01]  /*1fe0*/  LEA R10, P3, R14, R25, 0x1 ;  /* 0x000000190e0a7211 */ /* 0x000fe200078608ff */
[----:B--2---:R-:W-:-:S02]  /*1ff0*/  FFMA.FTZ R17, R50, R15, 0.1716887056827545166 ;  /* 0x3e2fcf2a32117423 */ /* 0x004fc4000001000f */
[----:B------:R-:W-:Y:S01]  /*2000*/  FADD R24, R24, R51 ;  /* 0x0000003318187221 */ /* 0x000fe20000000000 */
[C---:B------:R-:W-:Y:S01]  /*2010*/  LEA R18, R41.reuse, R16, 0x1 ;  /* 0x0000001029127211 */ /* 0x040fe200078e08ff */
[----:B------:R-:W-:Y:S01]  /*2020*/  FFMA.FTZ R19, R50, R17, -0.17900948226451873779 ;  /* 0xbe374e4332137423 */ /* 0x000fe20000010011 */
[----:B------:R-:W-:Y:S02]  /*2030*/  LEA R12, P4, R16, R25, 0x1 ;  /* 0x00000019100c7211 */ /* 0x000fe400078808ff */
[-C--:B------:R-:W-:Y:S01]  /*2040*/  LEA.HI.X.SX32 R11, R14, R22.reuse, 0x1, P3 ;  /* 0x000000160e0b7211 */ /* 0x080fe200018f0eff */
[C---:B------:R-:W-:Y:S01]  /*2050*/  IMAD R28, R41.reuse, 0x2, R18 ;  /* 0x00000002291c7824 */ /* 0x040fe200078e0212 */
[----:B------:R-:W-:Y:S01]  /*2060*/  LEA.HI.X.SX32 R13, R16, R22, 0x1, P4 ;  /* 0x00000016100d7211 */ /* 0x000fe200020f0eff */
[----:B------:R-:W-:Y:S01]  /*2070*/  FFMA.FTZ R29, R50, R19, 0.20512372255325317383 ;  /* 0x3e520bf4321d7423 */ /* 0x000fe20000010013 */
[-C--:B------:R-:W-:Y:S02]  /*2080*/  LEA R14, P3, R18, R25.reuse, 0x1 ;  /* 0x00000019120e7211 */ /* 0x080fe400078608ff */
[C---:B------:R-:W-:Y:S01]  /*2090*/  LEA R30, R41.reuse, R28, 0x1 ;  /* 0x0000001c291e7211 */ /* 0x040fe200078e08ff */
[----:B------:R-:W0:Y:S01]  /*20a0*/  LDS.64 R26, [R26] ;  /* 0x000000001a1a7984 */ /* 0x000e220000000a00 */
[----:B------:R-:W-:Y:S01]  /*20b0*/  LEA R16, P4, R28, R25, 0x1 ;  /* 0x000000191c107211 */ /* 0x000fe200078808ff */
[----:B------:R-:W-:Y:S01]  /*20c0*/  FFMA.FTZ R31, R50, R29, -0.24046532809734344482 ;  /* 0xbe763c8b321f7423 */ /* 0x000fe2000001001d */
[-C--:B------:R-:W-:Y:S01]  /*20d0*/  LEA.HI.X.SX32 R15, R18, R22.reuse, 0x1, P3 ;  /* 0x00000016120f7211 */ /* 0x080fe200018f0eff */
[----:B------:R-:W-:Y:S01]  /*20e0*/  IMAD R38, R41, 0x2, R30 ;  /* 0x0000000229267824 */ /* 0x000fe200078e021e */
[----:B------:R-:W-:Y:S01]  /*20f0*/  LEA.HI.X.SX32 R17, R28, R22, 0x1, P4 ;  /* 0x000000161c117211 */ /* 0x000fe200020f0eff */
[----:B------:R-:W-:Y:S01]  /*2100*/  LDS.64 R32, [R32] ;  /* 0x0000000020207984 */ /* 0x000fe20000000a00 */
[----:B------:R-:W-:Y:S01]  /*2110*/  FFMA.FTZ R31, R50, R31, 0.28857114911079406738 ;  /* 0x3e93bf99321f7423 */ /* 0x000fe2000001001f */
[----:B------:R-:W-:-:S02]  /*2120*/  LEA R18, P3, R30, R25, 0x1 ;  /* 0x000000191e127211 */ /* 0x000fc400078608ff */
[----:B------:R1:W2:Y:S01]  /*2130*/  LDS.64 R28, [R43] ;  /* 0x000000002b1c7984 */ /* 0x0002a20000000a00 */
[C---:B------:R-:W-:Y:S01]  /*2140*/  LEA R42, R41.reuse, R38, 0x1 ;  /* 0x00000026292a7211 */ /* 0x040fe200078e08ff */
[----:B------:R-:W-:Y:S01]  /*2150*/  FFMA.FTZ R39, R50, R31, -0.36067417263984680176 ;  /* 0xbeb8aa4932277423 */ /* 0x000fe2000001001f */
[-C--:B------:R-:W-:Y:S01]  /*2160*/  LEA.HI.X.SX32 R19, R30, R22.reuse, 0x1, P3 ;  /* 0x000000161e137211 */ /* 0x080fe200018f0eff */
[----:B------:R-:W3:Y:S01]  /*2170*/  LDS.64 R34, [R34] ;  /* 0x0000000022227984 */ /* 0x000ee20000000a00 */
[-C--:B------:R-:W-:Y:S01]  /*2180*/  LEA R30, P3, R38, R25.reuse, 0x1 ;  /* 0x00000019261e7211 */ /* 0x080fe200078608ff */
[C---:B------:R-:W-:Y:S01]  /*2190*/  IMAD R44, R41.reuse, 0x2, R42 ;  /* 0x00000002292c7824 */ /* 0x040fe200078e022a */
[----:B------:R-:W-:Y:S01]  /*21a0*/  LEA R36, P4, R42, R25, 0x1 ;  /* 0x000000192a247211 */ /* 0x000fe200078808ff */
[----:B------:R-:W-:Y:S01]  /*21b0*/  FFMA.FTZ R39, R50, R39, 0.48089820146560668945 ;  /* 0x3ef6384a32277423 */ /* 0x000fe20000010027 */
[----:B------:R-:W-:Y:S02]  /*21c0*/  LEA.HI.X.SX32 R31, R38, R22, 0x1, P3 ;  /* 0x00000016261f7211 */ /* 0x000fe400018f0eff */
[----:B------:R-:W-:Y:S01]  /*21d0*/  LEA R46, R41, R44, 0x1 ;  /* 0x0000002c292e7211 */ /* 0x000fe200078e08ff */
[----:B------:R-:W-:Y:S01]  /*21e0*/  FFMA.FTZ R45, R50, R39, -0.72134751081466674805 ;  /* 0xbf38aa3b322d7423 */ /* 0x000fe20000010027 */
[----:B------:R-:W-:-:S02]  /*21f0*/  LEA.HI.X.SX32 R37, R42, R22, 0x1, P4 ;  /* 0x000000162a257211 */ /* 0x000fc400020f0eff */
[-C--:B------:R-:W-:Y:S01]  /*2200*/  LEA R38, P3, R44, R25.reuse, 0x1 ;  /* 0x000000192c267211 */ /* 0x080fe200078608ff */
[C---:B------:R-:W-:Y:S01]  /*2210*/  IMAD R52, R41.reuse, 0x2, R46 ;  /* 0x0000000229347824 */ /* 0x040fe200078e022e */
[----:B------:R-:W-:Y:S01]  /*2220*/  LEA R42, P4, R46, R25, 0x1 ;  /* 0x000000192e2a7211 */ /* 0x000fe200078808ff */
[----:B------:R-:W-:Y:S01]  /*2230*/  FMUL R45, R50, R45 ;  /* 0x0000002d322d7220 */ /* 0x000fe20000400000 */
[----:B------:R-:W-:Y:S02]  /*2240*/  LEA.HI.X.SX32 R39, R44, R22, 0x1, P3 ;  /* 0x000000162c277211 */ /* 0x000fe400018f0eff */
[C---:B------:R-:W-:Y:S02]  /*2250*/  LEA R54, R41.reuse, R52, 0x1 ;  /* 0x0000003429367211 */ /* 0x040fe400078e08ff */
[----:B-1----:R-:W-:Y:S02]  /*2260*/  LEA.HI.X.SX32 R43, R46, R22, 0x1, P4 ;  /* 0x000000162e2b7211 */ /* 0x002fe400020f0eff */
[-C--:B------:R-:W-:Y:S01]  /*2270*/  LEA R46, P3, R52, R25.reuse, 0x1 ;  /* 0x00000019342e7211 */ /* 0x080fe200078608ff */
[----:B------:R-:W-:Y:S01]  /*2280*/  IMAD R41, R41, 0x2, R54 ;  /* 0x0000000229297824 */ /* 0x000fe200078e0236 */
[----:B------:R-:W-:-:S02]  /*2290*/  LEA R44, P4, R54, R25, 0x1 ;  /* 0x00000019362c7211 */ /* 0x000fc400078808ff */
[-C--:B------:R-:W-:Y:S01]  /*22a0*/  LEA.HI.X.SX32 R47, R52, R22.reuse, 0x1, P3 ;  /* 0x00000016342f7211 */ /* 0x080fe200018f0eff */
[----:B0-----:R-:W-:Y:S01]  /*22b0*/  STG.E.U16 [R8.64], R26 ;  /* 0x0000001a08007986 */ /* 0x001fe2000c101504 */
[C---:B------:R-:W-:Y:S01]  /*22c0*/  LEA R48, P5, R41.reuse, R25, 0x1 ;  /* 0x0000001929307211 */ /* 0x040fe200078a08ff */
[----:B------:R-:W-:Y:S01]  /*22d0*/  FMUL R25, R50, R45 ;  /* 0x0000002d32197220 */ /* 0x000fe20000400000 */
[----:B------:R-:W-:Y:S02]  /*22e0*/  FSETP.NEU.AND P3, PT, R0, RZ, PT ;  /* 0x000000ff0000720b */ /* 0x000fe40003f6d000 */
[-C--:B------:R-:W-:Y:S01]  /*22f0*/  LEA.HI.X.SX32 R45, R54, R22.reuse, 0x1, P4 ;  /* 0x00000016362d7211 */ /* 0x080fe200020f0eff */
[----:B------:R-:W-:Y:S01]  /*2300*/  FFMA.FTZ R50, R50, 1.4426950216293334961, R25 ;  /* 0x3fb8aa3b32327823 */ /* 0x000fe20000010019 */
[----:B------:R-:W-:Y:S02]  /*2310*/  @P2 MOV R25, 0x7f800000 ;  /* 0x7f80000000192802 */ /* 0x000fe40000000f00 */
[----:B------:R-:W-:Y:S01]  /*2320*/  LEA.HI.X.SX32 R49, R41, R22, 0x1, P5 ;  /* 0x0000001629317211 */ /* 0x000fe200028f0eff */
[----:B--2---:R0:W-:Y:S01]  /*2330*/  STG.E.U16 [R6.64], R28 ;  /* 0x0000001c06007986 */ /* 0x0041e2000c101504 */
[----:B------:R-:W-:-:S02]  /*2340*/  @P1 IMAD.MOV.U32 R22, RZ, RZ, 0x7f800000 ;  /* 0x7f800000ff161424 */ /* 0x000fc400078e00ff */
[----:B------:R-:W-:Y:S01]  /*2350*/  @P2 FFMA.FTZ R24, R0, R25, +INF ;  /* 0x7f80000000182423 */ /* 0x000fe20000010019 */
[----:B------:R1:W-:Y:S01]  /*2360*/  STG.E.U16 [R4.64], R32 ;  /* 0x0000002004007986 */ /* 0x0003e2000c101504 */
[----:B------:R-:W-:Y:S01]  /*2370*/  PRMT R0, R28, 0x7632, R0 ;  /* 0x000076321c007816 */ /* 0x000fe20000000000 */
[----:B------:R-:W-:Y:S01]  /*2380*/  FADD R23, R23, R50 ;  /* 0x0000003217177221 */ /* 0x000fe20000000000 */
[C---:B------:R-:W-:Y:S01]  /*2390*/  FSETP.NEU.AND P2, PT, R21.reuse, RZ, PT ;  /* 0x000000ff1500720b */ /* 0x040fe20003f4d000 */
[----:B---3--:R2:W-:Y:S01]  /*23a0*/  STG.E.U16 [R2.64], R34 ;  /* 0x0000002202007986 */ /* 0x0085e2000c101504 */
[----:B------:R-:W-:Y:S01]  /*23b0*/  @P1 FFMA.FTZ R23, R21, R22, +INF ;  /* 0x7f80000015171423 */ /* 0x000fe20000010016 */
[----:B------:R-:W-:Y:S02]  /*23c0*/  PRMT R21, R27, 0x7632, R21 ;  /* 0x000076321b157816 */ /* 0x000fe40000000015 */
[----:B0-----:R-:W-:Y:S02]  /*23d0*/  PRMT R7, R32, 0x7632, R7 ;  /* 0x0000763220077816 */ /* 0x001fe40000000007 */
[----:B------:R-:W-:-:S02]  /*23e0*/  FSEL R24, R24, -INF , P3 ;  /* 0xff80000018187808 */ /* 0x000fc40001800000 */
[----:B-1----:R-:W-:Y:S02]  /*23f0*/  PRMT R5, R26, 0x7632, R5 ;  /* 0x000076321a057816 */ /* 0x002fe40000000005 */
[----:B------:R-:W-:Y:S01]  /*2400*/  PRMT R4, R29, 0x7632, R4 ;  /* 0x000076321d047816 */ /* 0x000fe20000000004 */
[----:B------:R-:W-:Y:S01]  /*2410*/  FFMA R22, R24, 0.69314718246459960938, R53 ;  /* 0x3f31721818167823 */ /* 0x000fe20000000035 */
[----:B--2---:R-:W-:Y:S01]  /*2420*/  PRMT R3, R34, 0x7632, R3 ;  /* 0x0000763222037816 */ /* 0x004fe20000000003 */
[----:B------:R0:W-:Y:S01]  /*2430*/  STG.E.U16 [R10.64], R5 ;  /* 0x000000050a007986 */ /* 0x0001e2000c101504 */
[----:B------:R-:W-:Y:S02]  /*2440*/  PRMT R2, R33, 0x7632, R2 ;  /* 0x0000763221027816 */ /* 0x000fe40000000002 */
[----:B------:R-:W-:Y:S01]  /*2450*/  FSEL R23, R23, -INF , P2 ;  /* 0xff80000017177808 */ /* 0x000fe20001000000 */
[----:B------:R1:W-:Y:S04]  /*2460*/  STG.E.U16 [R12.64], R0 ;  /* 0x000000000c007986 */ /* 0x0003e8000c101504 */
[----:B------:R2:W-:Y:S01]  /*2470*/  STG.E.U16 [R14.64], R7 ;  /* 0x000000070e007986 */ /* 0x0005e2000c101504 */
[----:B------:R-:W-:-:S03]  /*2480*/  FFMA R23, R23, 0.69314718246459960938, R40 ;  /* 0x3f31721817177823 */ /* 0x000fc60000000028 */
[----:B------:R2:W-:Y:S01]  /*2490*/  STG.E.U16 [R16.64], R3 ;  /* 0x0000000310007986 */ /* 0x0005e2000c101504 */
[----:B0-----:R-:W-:-:S03]  /*24a0*/  PRMT R5, R35, 0x7632, R5 ;  /* 0x0000763223057816 */ /* 0x001fc60000000005 */
[----:B------:R2:W-:Y:S01]  /*24b0*/  STG.E.U16 [R18.64], R27 ;  /* 0x0000001b12007986 */ /* 0x0005e2000c101504 */
[----:B-1----:R-:W-:-:S03]  /*24c0*/  LOP3.LUT R0, R56, 0xf8, RZ, 0xc0, !PT ;  /* 0x000000f838007812 */ /* 0x002fc600078ec0ff */
[----:B------:R2:W-:Y:S04]  /*24d0*/  STG.E.U16 [R30.64], R29 ;  /* 0x0000001d1e007986 */ /* 0x0005e8000c101504 */
[----:B------:R2:W-:Y:S04]  /*24e0*/  STG.E.U16 [R36.64], R33 ;  /* 0x0000002124007986 */ /* 0x0005e8000c101504 */
[----:B------:R2:W-:Y:S04]  /*24f0*/  STG.E.U16 [R38.64], R35 ;  /* 0x0000002326007986 */ /* 0x0005e8000c101504 */
[----:B------:R2:W-:Y:S04]  /*2500*/  STG.E.U16 [R42.64], R21 ;  /* 0x000000152a007986 */ /* 0x0005e8000c101504 */
[----:B------:R2:W-:Y:S04]  /*2510*/  STG.E.U16 [R46.64], R4 ;  /* 0x000000042e007986 */ /* 0x0005e8000c101504 */
[----:B------:R2:W-:Y:S04]  /*2520*/  STG.E.U16 [R44.64], R2 ;  /* 0x000000022c007986 */ /* 0x0005e8000c101504 */
[----:B------:R2:W-:Y:S04]  /*2530*/  STG.E.U16 [R48.64], R5 ;  /* 0x0000000530007986 */ /* 0x0005e8000c101504 */
[----:B------:R-:W-:Y:S06]  /*2540*/  BAR.SYNC.DEFER_BLOCKING 0x0 ;  /* 0x0000000000007b1d */ /* 0x000fec0000010000 */
[----:B------:R2:W-:Y:S04]  /*2550*/  STS.64 [R0], R22 ;  /* 0x0000001600007388 */ /* 0x0005e80000000a00 */
[----:B------:R-:W-:Y:S06]  /*2560*/  BAR.SYNC.DEFER_BLOCKING 0x0 ;  /* 0x0000000000007b1d */ /* 0x000fec0000010000 */
[----:B------:R-:W-:Y:S05]  /*2570*/  @P0 EXIT ;  /* 0x000000000000094d */ /* 0x000fea0003800000 */
[----:B--2---:R-:W0:Y:S01]  /*2580*/  LDS R5, [R20] ;  /* 0x0000000014057984 */ /* 0x004e220000000800 */
[----:B------:R-:W-:-:S02]  /*2590*/  IMAD R0, R55, c[0x0][0x1cc], RZ ;  /* 0x0000730037007a24 */ /* 0x000fc400078e02ff */
[C---:B------:R-:W-:Y:S02]  /*25a0*/  IMAD.SHL.U32 R3, R65.reuse, 0x4, RZ ;  /* 0x0000000441037824 */ /* 0x040fe400078e00ff */
[----:B------:R-:W-:Y:S01]  /*25b0*/  IMAD.HI R65, R65, 0x4, RZ ;  /* 0x0000000441417827 */ /* 0x000fe200078e02ff */
[----:B------:R-:W-:-:S03]  /*25c0*/  SHF.L.U32 R2, R0, 0x2, RZ ;  /* 0x0000000200027819 */ /* 0x000fc600000006ff */
[----:B------:R-:W-:Y:S01]  /*25d0*/  IMAD.HI R0, R0, 0x4, RZ ;  /* 0x0000000400007827 */ /* 0x000fe200078e02ff */
[----:B------:R-:W-:-:S04]  /*25e0*/  IADD3 R2, P0, P1, R3, c[0x0][0x180], R2 ;  /* 0x0000600003027a10 */ /* 0x000fc8000791e002 */
[----:B------:R-:W-:-:S05]  /*25f0*/  IADD3.X R3, R65, c[0x0][0x184], R0, P0, P1 ;  /* 0x0000610041037a10 */ /* 0x000fca00007e2400 */
[----:B0-----:R-:W-:Y:S01]  /*2600*/  STG.E [R2.64], R5 ;  /* 0x0000000502007986 */ /* 0x001fe2000c101904 */
[----:B------:R-:W-:Y:S05]  /*2610*/  EXIT ;  /* 0x000000000000794d */ /* 0x000fea0003800000 */
.L_x_2:
[----:B------:R-:W-:-:S00]  /*2620*/  BRA `(.L_x_2) ;  /* 0xfffffff000007947 */ /* 0x000fc0000383ffff */
[----:B------:R-:W-:-:S00]  /*2630*/  NOP ;  /* 0x0000000000007918 */ /* 0x000fc00000000000 */
        /* <DEDUP_REMOVED lines=12> */
.L_x_3:


//--------------------- .nv.global.init           --------------------------
	.section	.nv.global.init,"aw",@progbits
.nv.global.init:
	.type		_$_str,@object
	.size		_$_str,(.L_0 - _$_str)
_$_str:
        /*0000*/ 	.byte	0x5f, 0x5f, 0x43, 0x55, 0x44, 0x41, 0x5f, 0x46, 0x54, 0x5a, 0x00
.L_0:


//--------------------- .nv.shared.attn_fwd       --------------------------
	.section	.nv.shared.attn_fwd,"aw",@nobits
	.sectionflags	@""
	.align	16
